// auto-generated by cutlass_sweep.gemm — config: {"arch": "sm_100", "cluster_m": 2, "cluster_n": 4, "dtype": "e4m3", "dtype_b": "e4m3", "layout": "nt", "stages": 0, "tile_k": 64, "tile_m": 128, "tile_n": 128}
#include "cutlass/cutlass.h"
#include "cutlass/gemm/collective/collective_builder.hpp"
#include "cutlass/gemm/device/gemm_universal_adapter.h"
#include "cutlass/gemm/kernel/gemm_universal.hpp"
#include "cutlass/epilogue/collective/collective_builder.hpp"

using ElemA = cutlass::float_e4m3_t;
using ElemB = cutlass::float_e4m3_t;
using ElemCD = cutlass::float_e4m3_t;
using Acc  = float;
using TileShape    = cute::Shape<cute::_128, cute::_128, cute::_64>;
using ClusterShape = cute::Shape<cute::_2, cute::_4, cute::_1>;

using CollectiveEpilogue = typename cutlass::epilogue::collective::CollectiveBuilder<
    cutlass::arch::Sm100, cutlass::arch::OpClassTensorOp,
    TileShape, ClusterShape,
    cutlass::epilogue::collective::EpilogueTileAuto,
    Acc, Acc,
    ElemCD, cutlass::layout::RowMajor, 128 / cutlass::sizeof_bits<ElemCD>::value,
    ElemCD, cutlass::layout::RowMajor, 128 / cutlass::sizeof_bits<ElemCD>::value,
    cutlass::epilogue::collective::EpilogueScheduleAuto
  >::CollectiveOp;

using CollectiveMainloop = typename cutlass::gemm::collective::CollectiveBuilder<
    cutlass::arch::Sm100, cutlass::arch::OpClassTensorOp,
    ElemA, cutlass::layout::RowMajor, 128 / cutlass::sizeof_bits<ElemA>::value,
    ElemB, cutlass::layout::ColumnMajor, 128 / cutlass::sizeof_bits<ElemB>::value,
    Acc,
    TileShape, ClusterShape,
    cutlass::gemm::collective::StageCountAutoCarveout<static_cast<int>(sizeof(typename CollectiveEpilogue::SharedStorage))>,
    cutlass::gemm::collective::KernelScheduleAuto
  >::CollectiveOp;

using GemmKernel = cutlass::gemm::kernel::GemmUniversal<
    cute::Shape<int,int,int,int>,
    CollectiveMainloop,
    CollectiveEpilogue
>;
using Gemm = cutlass::gemm::device::GemmUniversalAdapter<GemmKernel>;

// Force the device kernel symbol into the cubin without needing a host main.
auto* _anchor = &cutlass::device_kernel<GemmKernel>;


// ===== COMPILED SASS (sm_100a) =====

	.target	sm_100a

	.elftype	@"ET_EXEC"


//--------------------- .note.nv.tkinfo           --------------------------
	.section	.note.nv.tkinfo,"",@"SHT_NOTE"
	.sectionflags	@"SHF_NOTE_NV_TKINFO"
	.tkinfo
        /*0018*/ 	.word	0x00000002
        /*0030*/ 	.string	""
        /*0030*/ 	.string	"ptxas"
        /*0030*/ 	.string	"Cuda compilation tools, release 13.0, V13.0.88"
        /*0030*/ 	.string	"Build cuda_13.0.r13.0/compiler.36424714_0"
        /*0030*/ 	.string	"-arch sm_100a -m 64 "



//--------------------- .note.nv.cuinfo           --------------------------
	.section	.note.nv.cuinfo,"",@"SHT_NOTE"
	.sectionflags	@"SHF_NOTE_NV_CUINFO"
        /*0018*/ 	.short	0x0002
        /*001a*/ 	.short	0x0064
        /*001c*/ 	.short	0x0082
	.zero		2


//--------------------- .nv.info                  --------------------------
	.section	.nv.info,"",@"SHT_CUDA_INFO"
	.align	4


	//----- nvinfo : EIATTR_REGCOUNT
	.align		4
        /*0000*/ 	.byte	0x04, 0x2f
        /*0002*/ 	.short	(.L_19 - .L_18)
	.align		4
.L_18:
        /*0004*/ 	.word	index@(_ZN7cutlass13device_kernelINS_4gemm6kernel13GemmUniversalIN4cute5tupleIJiiiiEEENS1_10collective13CollectiveMmaINS1_35MainloopSm100TmaUmmaWarpSpecializedILi26ELi2ELi4ENS5_IJNS4_1CILi2EEENSA_ILi4EEENSA_ILi1EEEEEEEENS5_IJNSA_ILi128EEESG_NSA_ILi64EEEEEENS_12float_e4m3_tENS5_IJlSD_lEEESJ_SK_NS4_8TiledMMAINS4_8MMA_AtomIJNS4_10MMA_TraitsINS4_25SM100_MMA_F8F6F4_2x1SM_SSEJSJ_SJ_fSG_SG_NS4_17integral_constantINS4_4UMMA5MajorELSR_0EEESS_NSP_INSQ_7ScaleInELST_0EEESU_EEEEEENS4_6LayoutINS5_IJSD_SD_SD_EEENS5_IJNSA_ILi0EEESZ_SZ_EEEEENS5_IJNS4_10UnderscoreES12_S12_EEEEENS4_28SM100_TMA_2SM_LOAD_MULTICASTENS4_14ComposedLayoutINS4_7SwizzleILi2ELi4ELi3EEENS4_18smem_ptr_flag_bitsILi8EEENSX_INS5_IJNSA_ILi8EEESH_EEENS5_IJSH_SD_EEEEEEEvNS4_8identityENS4_18SM100_TMA_2SM_LOADES1F_vS1G_EENS_8epilogue10collective18CollectiveEpilogueINS1J_23Sm100TmaWarpSpecializedILi2ELi2ELi32ELb0ELb0EEEJNS5_IJSH_SG_SH_EEENS5_IJNSX_ISH_SD_EENSX_INS5_IJNSA_ILi32EEESB_EEENS5_IJSD_SH_EEEEEEEESJ_SK_SJ_SK_NS1J_6fusion15FusionCallbacksIS1N_NS1V_17LinearCombinationISJ_fSJ_fLNS_15FloatRoundStyleE2EEES1O_S1U_JEEENS4_5SM1004TMEM4LOAD26SM100_TMEM_LOAD_32dp32b32xENS4_13SM90_TMA_LOADENS16_INS17_ILi1ELi4ELi3EEES1A_NSX_INS5_IJS1B_S1Q_EEENS5_IJS1Q_SD_EEEEEEENS4_39AutoVectorizingCopyWithAssumedAlignmentILi128EEENS4_14SM90_TMA_STOREES2A_S2C_S2C_EEEvvEEEEvNT_6ParamsE)
        /*0008*/ 	.word	0x00000074


	//----- nvinfo : EIATTR_FRAME_SIZE
	.align		4
.L_19:
        /*000c*/ 	.byte	0x04, 0x11
        /*000e*/ 	.short	(.L_21 - .L_20)
	.align		4
.L_20:
        /*0010*/ 	.word	index@($__internal_2_$__cuda_sm10x_tcgen05_guardrail_trap_unallocated_columns_being_dealloced)
        /*0014*/ 	.word	0x00000000


	//----- nvinfo : EIATTR_FRAME_SIZE
	.align		4
.L_21:
        /*0018*/ 	.byte	0x04, 0x11
        /*001a*/ 	.short	(.L_23 - .L_22)
	.align		4
.L_22:
        /*001c*/ 	.word	index@($__internal_1_$__cuda_sm10x_tcgen05_guardrail_trap_phase_invalid_during_alloc)
        /*0020*/ 	.word	0x00000000


	//----- nvinfo : EIATTR_FRAME_SIZE
	.align		4
.L_23:
        /*0024*/ 	.byte	0x04, 0x11
        /*0026*/ 	.short	(.L_25 - .L_24)
	.align		4
.L_24:
        /*0028*/ 	.word	index@($__internal_0_$__cuda_sm10x_tcgen05_guardrail_trap_col_being_dealloced_not_returned_by_alloc)
        /*002c*/ 	.word	0x00000000


	//----- nvinfo : EIATTR_FRAME_SIZE
	.align		4
.L_25:
        /*0030*/ 	.byte	0x04, 0x11
        /*0032*/ 	.short	(.L_27 - .L_26)
	.align		4
.L_26:
        /*0034*/ 	.word	index@(_ZN7cutlass13device_kernelINS_4gemm6kernel13GemmUniversalIN4cute5tupleIJiiiiEEENS1_10collective13CollectiveMmaINS1_35MainloopSm100TmaUmmaWarpSpecializedILi26ELi2ELi4ENS5_IJNS4_1CILi2EEENSA_ILi4EEENSA_ILi1EEEEEEEENS5_IJNSA_ILi128EEESG_NSA_ILi64EEEEEENS_12float_e4m3_tENS5_IJlSD_lEEESJ_SK_NS4_8TiledMMAINS4_8MMA_AtomIJNS4_10MMA_TraitsINS4_25SM100_MMA_F8F6F4_2x1SM_SSEJSJ_SJ_fSG_SG_NS4_17integral_constantINS4_4UMMA5MajorELSR_0EEESS_NSP_INSQ_7ScaleInELST_0EEESU_EEEEEENS4_6LayoutINS5_IJSD_SD_SD_EEENS5_IJNSA_ILi0EEESZ_SZ_EEEEENS5_IJNS4_10UnderscoreES12_S12_EEEEENS4_28SM100_TMA_2SM_LOAD_MULTICASTENS4_14ComposedLayoutINS4_7SwizzleILi2ELi4ELi3EEENS4_18smem_ptr_flag_bitsILi8EEENSX_INS5_IJNSA_ILi8EEESH_EEENS5_IJSH_SD_EEEEEEEvNS4_8identityENS4_18SM100_TMA_2SM_LOADES1F_vS1G_EENS_8epilogue10collective18CollectiveEpilogueINS1J_23Sm100TmaWarpSpecializedILi2ELi2ELi32ELb0ELb0EEEJNS5_IJSH_SG_SH_EEENS5_IJNSX_ISH_SD_EENSX_INS5_IJNSA_ILi32EEESB_EEENS5_IJSD_SH_EEEEEEEESJ_SK_SJ_SK_NS1J_6fusion15FusionCallbacksIS1N_NS1V_17LinearCombinationISJ_fSJ_fLNS_15FloatRoundStyleE2EEES1O_S1U_JEEENS4_5SM1004TMEM4LOAD26SM100_TMEM_LOAD_32dp32b32xENS4_13SM90_TMA_LOADENS16_INS17_ILi1ELi4ELi3EEES1A_NSX_INS5_IJS1B_S1Q_EEENS5_IJS1Q_SD_EEEEEEENS4_39AutoVectorizingCopyWithAssumedAlignmentILi128EEENS4_14SM90_TMA_STOREES2A_S2C_S2C_EEEvvEEEEvNT_6ParamsE)
        /*0038*/ 	.word	0x00000000


	//----- nvinfo : EIATTR_MIN_STACK_SIZE
	.align		4
.L_27:
        /*003c*/ 	.byte	0x04, 0x12
        /*003e*/ 	.short	(.L_29 - .L_28)
	.align		4
.L_28:
        /*0040*/ 	.word	index@(_ZN7cutlass13device_kernelINS_4gemm6kernel13GemmUniversalIN4cute5tupleIJiiiiEEENS1_10collective13CollectiveMmaINS1_35MainloopSm100TmaUmmaWarpSpecializedILi26ELi2ELi4ENS5_IJNS4_1CILi2EEENSA_ILi4EEENSA_ILi1EEEEEEEENS5_IJNSA_ILi128EEESG_NSA_ILi64EEEEEENS_12float_e4m3_tENS5_IJlSD_lEEESJ_SK_NS4_8TiledMMAINS4_8MMA_AtomIJNS4_10MMA_TraitsINS4_25SM100_MMA_F8F6F4_2x1SM_SSEJSJ_SJ_fSG_SG_NS4_17integral_constantINS4_4UMMA5MajorELSR_0EEESS_NSP_INSQ_7ScaleInELST_0EEESU_EEEEEENS4_6LayoutINS5_IJSD_SD_SD_EEENS5_IJNSA_ILi0EEESZ_SZ_EEEEENS5_IJNS4_10UnderscoreES12_S12_EEEEENS4_28SM100_TMA_2SM_LOAD_MULTICASTENS4_14ComposedLayoutINS4_7SwizzleILi2ELi4ELi3EEENS4_18smem_ptr_flag_bitsILi8EEENSX_INS5_IJNSA_ILi8EEESH_EEENS5_IJSH_SD_EEEEEEEvNS4_8identityENS4_18SM100_TMA_2SM_LOADES1F_vS1G_EENS_8epilogue10collective18CollectiveEpilogueINS1J_23Sm100TmaWarpSpecializedILi2ELi2ELi32ELb0ELb0EEEJNS5_IJSH_SG_SH_EEENS5_IJNSX_ISH_SD_EENSX_INS5_IJNSA_ILi32EEESB_EEENS5_IJSD_SH_EEEEEEEESJ_SK_SJ_SK_NS1J_6fusion15FusionCallbacksIS1N_NS1V_17LinearCombinationISJ_fSJ_fLNS_15FloatRoundStyleE2EEES1O_S1U_JEEENS4_5SM1004TMEM4LOAD26SM100_TMEM_LOAD_32dp32b32xENS4_13SM90_TMA_LOADENS16_INS17_ILi1ELi4ELi3EEES1A_NSX_INS5_IJS1B_S1Q_EEENS5_IJS1Q_SD_EEEEEEENS4_39AutoVectorizingCopyWithAssumedAlignmentILi128EEENS4_14SM90_TMA_STOREES2A_S2C_S2C_EEEvvEEEEvNT_6ParamsE)
        /*0044*/ 	.word	0x00000000
.L_29:


//--------------------- .nv.compat                --------------------------
	.section	.nv.compat,"",@"SHT_CUDA_COMPAT_INFO"
	.align	4
        /*0000*/ 	.byte	0x02, 0x09, 0x01, 0x00, 0x02, 0x02, 0x02, 0x00, 0x02, 0x05, 0x05, 0x00, 0x03, 0x07, 0x01, 0x01
        /*0010*/ 	.byte	0x02, 0x03, 0x01, 0x00, 0x02, 0x06, 0x01, 0x00, 0x04, 0x0b, 0x08, 0x00, 0x09, 0x00, 0x00, 0x00
        /*0020*/ 	.byte	0x00, 0x00, 0x00, 0x00


//--------------------- .nv.info._ZN7cutlass13device_kernelINS_4gemm6kernel13GemmUniversalIN4cute5tupleIJiiiiEEENS1_10collective13CollectiveMmaINS1_35MainloopSm100TmaUmmaWarpSpecializedILi26ELi2ELi4ENS5_IJNS4_1CILi2EEENSA_ILi4EEENSA_ILi1EEEEEEEENS5_IJNSA_ILi128EEESG_NSA_ILi64EEEEEENS_12float_e4m3_tENS5_IJlSD_lEEESJ_SK_NS4_8TiledMMAINS4_8MMA_AtomIJNS4_10MMA_TraitsINS4_25SM100_MMA_F8F6F4_2x1SM_SSEJSJ_SJ_fSG_SG_NS4_17integral_constantINS4_4UMMA5MajorELSR_0EEESS_NSP_INSQ_7ScaleInELST_0EEESU_EEEEEENS4_6LayoutINS5_IJSD_SD_SD_EEENS5_IJNSA_ILi0EEESZ_SZ_EEEEENS5_IJNS4_10UnderscoreES12_S12_EEEEENS4_28SM100_TMA_2SM_LOAD_MULTICASTENS4_14ComposedLayoutINS4_7SwizzleILi2ELi4ELi3EEENS4_18smem_ptr_flag_bitsILi8EEENSX_INS5_IJNSA_ILi8EEESH_EEENS5_IJSH_SD_EEEEEEEvNS4_8identityENS4_18SM100_TMA_2SM_LOADES1F_vS1G_EENS_8epilogue10collective18CollectiveEpilogueINS1J_23Sm100TmaWarpSpecializedILi2ELi2ELi32ELb0ELb0EEEJNS5_IJSH_SG_SH_EEENS5_IJNSX_ISH_SD_EENSX_INS5_IJNSA_ILi32EEESB_EEENS5_IJSD_SH_EEEEEEEESJ_SK_SJ_SK_NS1J_6fusion15FusionCallbacksIS1N_NS1V_17LinearCombinationISJ_fSJ_fLNS_15FloatRoundStyleE2EEES1O_S1U_JEEENS4_5SM1004TMEM4LOAD26SM100_TMEM_LOAD_32dp32b32xENS4_13SM90_TMA_LOADENS16_INS17_ILi1ELi4ELi3EEES1A_NSX_INS5_IJS1B_S1Q_EEENS5_IJS1Q_SD_EEEEEEENS4_39AutoVectorizingCopyWithAssumedAlignmentILi128EEENS4_14SM90_TMA_STOREES2A_S2C_S2C_EEEvvEEEEvNT_6ParamsE --------------------------
	.section	.nv.info._ZN7cutlass13device_kernelINS_4gemm6kernel13GemmUniversalIN4cute5tupleIJiiiiEEENS1_10collective13CollectiveMmaINS1_35MainloopSm100TmaUmmaWarpSpecializedILi26ELi2ELi4ENS5_IJNS4_1CILi2EEENSA_ILi4EEENSA_ILi1EEEEEEEENS5_IJNSA_ILi128EEESG_NSA_ILi64EEEEEENS_12float_e4m3_tENS5_IJlSD_lEEESJ_SK_NS4_8TiledMMAINS4_8MMA_AtomIJNS4_10MMA_TraitsINS4_25SM100_MMA_F8F6F4_2x1SM_SSEJSJ_SJ_fSG_SG_NS4_17integral_constantINS4_4UMMA5MajorELSR_0EEESS_NSP_INSQ_7ScaleInELST_0EEESU_EEEEEENS4_6LayoutINS5_IJSD_SD_SD_EEENS5_IJNSA_ILi0EEESZ_SZ_EEEEENS5_IJNS4_10UnderscoreES12_S12_EEEEENS4_28SM100_TMA_2SM_LOAD_MULTICASTENS4_14ComposedLayoutINS4_7SwizzleILi2ELi4ELi3EEENS4_18smem_ptr_flag_bitsILi8EEENSX_INS5_IJNSA_ILi8EEESH_EEENS5_IJSH_SD_EEEEEEEvNS4_8identityENS4_18SM100_TMA_2SM_LOADES1F_vS1G_EENS_8epilogue10collective18CollectiveEpilogueINS1J_23Sm100TmaWarpSpecializedILi2ELi2ELi32ELb0ELb0EEEJNS5_IJSH_SG_SH_EEENS5_IJNSX_ISH_SD_EENSX_INS5_IJNSA_ILi32EEESB_EEENS5_IJSD_SH_EEEEEEEESJ_SK_SJ_SK_NS1J_6fusion15FusionCallbacksIS1N_NS1V_17LinearCombinationISJ_fSJ_fLNS_15FloatRoundStyleE2EEES1O_S1U_JEEENS4_5SM1004TMEM4LOAD26SM100_TMEM_LOAD_32dp32b32xENS4_13SM90_TMA_LOADENS16_INS17_ILi1ELi4ELi3EEES1A_NSX_INS5_IJS1B_S1Q_EEENS5_IJS1Q_SD_EEEEEEENS4_39AutoVectorizingCopyWithAssumedAlignmentILi128EEENS4_14SM90_TMA_STOREES2A_S2C_S2C_EEEvvEEEEvNT_6ParamsE,"",@"SHT_CUDA_INFO"
	.sectionflags	@""
	.align	4


	//----- nvinfo : EIATTR_CUDA_API_VERSION
	.align		4
        /*0000*/ 	.byte	0x04, 0x37
        /*0002*/ 	.short	(.L_31 - .L_30)
.L_30:
        /*0004*/ 	.word	0x00000082


	//----- nvinfo : EIATTR_KPARAM_INFO
	.align		4
.L_31:
        /*0008*/ 	.byte	0x04, 0x17
        /*000a*/ 	.short	(.L_33 - .L_32)
.L_32:
        /*000c*/ 	.word	0x00000000
        /*0010*/ 	.short	0x0000
        /*0012*/ 	.short	0x0000
        /*0014*/ 	.byte	0x00, 0xf0, 0x01, 0x20


	//----- nvinfo : EIATTR_AT_ENTRY_FRAGMENTS
	.align		4
.L_33:
        /*0018*/ 	.byte	0x04, 0x4f
        /*001a*/ 	.short	(.L_35 - .L_34)


	//   ....[0]....
.L_34:
        /*001c*/ 	.word	0x00000007


	//----- nvinfo : EIATTR_RESERVED_SMEM_USED
	.align		4
.L_35:
        /*0020*/ 	.byte	0x01, 0x41
	.zero		2


	//----- nvinfo : EIATTR_SPARSE_MMA_MASK
	.align		4
        /*0024*/ 	.byte	0x03, 0x50
        /*0026*/ 	.short	0x0000


	//----- nvinfo : EIATTR_TCGEN05_2CTA_USED
	.align		4
        /*0028*/ 	.byte	0x01, 0x52
	.zero		2


	//----- nvinfo : EIATTR_MAXREG_COUNT
	.align		4
        /*002c*/ 	.byte	0x03, 0x1b
        /*002e*/ 	.short	0x00ff


	//----- nvinfo : EIATTR_NUM_BARRIERS
	.align		4
        /*0030*/ 	.byte	0x02, 0x4c
        /*0032*/ 	.byte	0x07
	.zero		1


	//----- nvinfo : EIATTR_EXTERNS
	.align		4
        /*0034*/ 	.byte	0x04, 0x0f
        /*0036*/ 	.short	(.L_37 - .L_36)


	//   ....[0]....
	.align		4
.L_36:
        /*0038*/ 	.word	index@(__assertfail)


	//----- nvinfo : EIATTR_MERCURY_ISA_VERSION
	.align		4
.L_37:
        /*003c*/ 	.byte	0x03, 0x5f
        /*003e*/ 	.short	0x0101


	//----- nvinfo : EIATTR_INT_WARP_WIDE_INSTR_OFFSETS
	.align		4
        /*0040*/ 	.byte	0x04, 0x31
        /*0042*/ 	.short	(.L_39 - .L_38)


	//   ....[0]....
.L_38:
        /*0044*/ 	.word	0x00001010


	//   ....[1]....
        /*0048*/ 	.word	0x000010b0


	//   ....[2]....
        /*004c*/ 	.word	0x00005110


	//   ....[3]....
        /*0050*/ 	.word	0x00005130


	//   ....[4]....
        /*0054*/ 	.word	0x00005160


	//   ....[5]....
        /*0058*/ 	.word	0x00005c80


	//   ....[6]....
        /*005c*/ 	.word	0x00005d20


	//   ....[7]....
        /*0060*/ 	.word	0x00005dd0


	//   ....[8]....
        /*0064*/ 	.word	0x00005e70


	//   ....[9]....
        /*0068*/ 	.word	0x00005f60


	//   ....[10]....
        /*006c*/ 	.word	0x00006030


	//----- nvinfo : EIATTR_COOP_GROUP_MASK_REGIDS
	.align		4
.L_39:
        /*0070*/ 	.byte	0x04, 0x29
        /*0072*/ 	.short	(.L_41 - .L_40)


	//   ....[0]....
.L_40:
        /*0074*/ 	.word	0xffffffff


	//   ....[1]....
        /*0078*/ 	.word	0xffffffff


	//   ....[2]....
        /*007c*/ 	.word	0xffffffff


	//   ....[3]....
        /*0080*/ 	.word	0xffffffff


	//   ....[4]....
        /*0084*/ 	.word	0xffffffff


	//   ....[5]....
        /*0088*/ 	.word	0xffffffff


	//   ....[6]....
        /*008c*/ 	.word	0xffffffff


	//   ....[7]....
        /*0090*/ 	.word	0xffffffff


	//   ....[8]....
        /*0094*/ 	.word	0xffffffff


	//   ....[9]....
        /*0098*/ 	.word	0xffffffff


	//   ....[10]....
        /*009c*/ 	.word	0xffffffff


	//   ....[11]....
        /*00a0*/ 	.word	0xffffffff


	//   ....[12]....
        /*00a4*/ 	.word	0xffffffff


	//   ....[13]....
        /*00a8*/ 	.word	0xffffffff


	//----- nvinfo : EIATTR_COOP_GROUP_INSTR_OFFSETS
	.align		4
.L_41:
        /*00ac*/ 	.byte	0x04, 0x28
        /*00ae*/ 	.short	(.L_43 - .L_42)


	//   ....[0]....
.L_42:
        /*00b0*/ 	.word	0x000000b0


	//   ....[1]....
        /*00b4*/ 	.word	0x00000510


	//   ....[2]....
        /*00b8*/ 	.word	0x000009c0


	//   ....[3]....
        /*00bc*/ 	.word	0x00000b10


	//   ....[4]....
        /*00c0*/ 	.word	0x00000c00


	//   ....[5]....
        /*00c4*/ 	.word	0x00000d60


	//   ....[6]....
        /*00c8*/ 	.word	0x00000ef0


	//   ....[7]....
        /*00cc*/ 	.word	0x00001130


	//   ....[8]....
        /*00d0*/ 	.word	0x000024d0


	//   ....[9]....
        /*00d4*/ 	.word	0x00003fd0


	//   ....[10]....
        /*00d8*/ 	.word	0x000044a0


	//   ....[11]....
        /*00dc*/ 	.word	0x000044d0


	//   ....[12]....
        /*00e0*/ 	.word	0x00005010


	//   ....[13]....
        /*00e4*/ 	.word	0x00005220


	//----- nvinfo : EIATTR_VRC_CTA_INIT_COUNT
	.align		4
.L_43:
        /*00e8*/ 	.byte	0x02, 0x4a
        /*00ea*/ 	.byte	0x80
	.zero		1


	//----- nvinfo : EIATTR_SYSCALL_OFFSETS
	.align		4
        /*00ec*/ 	.byte	0x04, 0x46
        /*00ee*/ 	.short	(.L_45 - .L_44)


	//   ....[0]....
.L_44:
        /*00f0*/ 	.word	0x00006b50


	//   ....[1]....
        /*00f4*/ 	.word	0x00006c90


	//   ....[2]....
        /*00f8*/ 	.word	0x00007470


	//   ....[3]....
        /*00fc*/ 	.word	0x00008260


	//----- nvinfo : EIATTR_MBARRIER_INSTR_OFFSETS
	.align		4
.L_45:
        /*0100*/ 	.byte	0x04, 0x39
        /*0102*/ 	.short	(.L_47 - .L_46)


	//   ....[0]....
.L_46:
        /*0104*/ 	.word	0x00000660
        /*0108*/ 	.word	0x000000ff
        /*010c*/ 	.word	0x00000000
        /*0110*/ 	.short	0x0100
        /*0112*/ 	.byte	0x04
	.zero		1


	//   ....[1]....
        /*0114*/ 	.word	0x00000670
        /*0118*/ 	.word	0x000000ff
        /*011c*/ 	.word	0x000000d0
        /*0120*/ 	.short	0x0100
        /*0122*/ 	.byte	0x04
	.zero		1


	//   ....[2]....
        /*0124*/ 	.word	0x00000680
        /*0128*/ 	.word	0x000000ff
        /*012c*/ 	.word	0x00000008
        /*0130*/ 	.short	0x0100
        /*0132*/ 	.byte	0x04
	.zero		1


	//   ....[3]....
        /*0134*/ 	.word	0x00000690
        /*0138*/ 	.word	0x000000ff
        /*013c*/ 	.word	0x000000d8
        /*0140*/ 	.short	0x0100
        /*0142*/ 	.byte	0x04
	.zero		1


	//   ....[4]....
        /*0144*/ 	.word	0x000006a0
        /*0148*/ 	.word	0x000000ff
        /*014c*/ 	.word	0x00000010
        /*0150*/ 	.short	0x0100
        /*0152*/ 	.byte	0x04
	.zero		1


	//   ....[5]....
        /*0154*/ 	.word	0x000006b0
        /*0158*/ 	.word	0x000000ff
        /*015c*/ 	.word	0x000000e0
        /*0160*/ 	.short	0x0100
        /*0162*/ 	.byte	0x04
	.zero		1


	//   ....[6]....
        /*0164*/ 	.word	0x000006c0
        /*0168*/ 	.word	0x000000ff
        /*016c*/ 	.word	0x00000018
        /*0170*/ 	.short	0x0100
        /*0172*/ 	.byte	0x04
	.zero		1


	//   ....[7]....
        /*0174*/ 	.word	0x000006d0
        /*0178*/ 	.word	0x000000ff
        /*017c*/ 	.word	0x000000e8
        /*0180*/ 	.short	0x0100
        /*0182*/ 	.byte	0x04
	.zero		1


	//   ....[8]....
        /*0184*/ 	.word	0x000006e0
        /*0188*/ 	.word	0x000000ff
        /*018c*/ 	.word	0x00000020
        /*0190*/ 	.short	0x0100
        /*0192*/ 	.byte	0x04
	.zero		1


	//   ....[9]....
        /*0194*/ 	.word	0x000006f0
        /*0198*/ 	.word	0x000000ff
        /*019c*/ 	.word	0x000000f0
        /*01a0*/ 	.short	0x0100
        /*01a2*/ 	.byte	0x04
	.zero		1


	//   ....[10]....
        /*01a4*/ 	.word	0x00000700
        /*01a8*/ 	.word	0x000000ff
        /*01ac*/ 	.word	0x00000028
        /*01b0*/ 	.short	0x0100
        /*01b2*/ 	.byte	0x04
	.zero		1


	//   ....[11]....
        /*01b4*/ 	.word	0x00000710
        /*01b8*/ 	.word	0x000000ff
        /*01bc*/ 	.word	0x000000f8
        /*01c0*/ 	.short	0x0100
        /*01c2*/ 	.byte	0x04
	.zero		1


	//   ....[12]....
        /*01c4*/ 	.word	0x00000720
        /*01c8*/ 	.word	0x000000ff
        /*01cc*/ 	.word	0x00000030
        /*01d0*/ 	.short	0x0100
        /*01d2*/ 	.byte	0x04
	.zero		1


	//   ....[13]....
        /*01d4*/ 	.word	0x00000730
        /*01d8*/ 	.word	0x000000ff
        /*01dc*/ 	.word	0x00000100
        /*01e0*/ 	.short	0x0100
        /*01e2*/ 	.byte	0x04
	.zero		1


	//   ....[14]....
        /*01e4*/ 	.word	0x00000740
        /*01e8*/ 	.word	0x000000ff
        /*01ec*/ 	.word	0x00000038
        /*01f0*/ 	.short	0x0100
        /*01f2*/ 	.byte	0x04
	.zero		1


	//   ....[15]....
        /*01f4*/ 	.word	0x00000750
        /*01f8*/ 	.word	0x000000ff
        /*01fc*/ 	.word	0x00000108
        /*0200*/ 	.short	0x0100
        /*0202*/ 	.byte	0x04
	.zero		1


	//   ....[16]....
        /*0204*/ 	.word	0x00000760
        /*0208*/ 	.word	0x000000ff
        /*020c*/ 	.word	0x00000040
        /*0210*/ 	.short	0x0100
        /*0212*/ 	.byte	0x04
	.zero		1


	//   ....[17]....
        /*0214*/ 	.word	0x00000770
        /*0218*/ 	.word	0x000000ff
        /*021c*/ 	.word	0x00000110
        /*0220*/ 	.short	0x0100
        /*0222*/ 	.byte	0x04
	.zero		1


	//   ....[18]....
        /*0224*/ 	.word	0x00000780
        /*0228*/ 	.word	0x000000ff
        /*022c*/ 	.word	0x00000048
        /*0230*/ 	.short	0x0100
        /*0232*/ 	.byte	0x04
	.zero		1


	//   ....[19]....
        /*0234*/ 	.word	0x00000790
        /*0238*/ 	.word	0x000000ff
        /*023c*/ 	.word	0x00000118
        /*0240*/ 	.short	0x0100
        /*0242*/ 	.byte	0x04
	.zero		1


	//   ....[20]....
        /*0244*/ 	.word	0x000007a0
        /*0248*/ 	.word	0x000000ff
        /*024c*/ 	.word	0x00000050
        /*0250*/ 	.short	0x0100
        /*0252*/ 	.byte	0x04
	.zero		1


	//   ....[21]....
        /*0254*/ 	.word	0x000007b0
        /*0258*/ 	.word	0x000000ff
        /*025c*/ 	.word	0x00000120
        /*0260*/ 	.short	0x0100
        /*0262*/ 	.byte	0x04
	.zero		1


	//   ....[22]....
        /*0264*/ 	.word	0x000007c0
        /*0268*/ 	.word	0x000000ff
        /*026c*/ 	.word	0x00000058
        /*0270*/ 	.short	0x0100
        /*0272*/ 	.byte	0x04
	.zero		1


	//   ....[23]....
        /*0274*/ 	.word	0x000007d0
        /*0278*/ 	.word	0x000000ff
        /*027c*/ 	.word	0x00000128
        /*0280*/ 	.short	0x0100
        /*0282*/ 	.byte	0x04
	.zero		1


	//   ....[24]....
        /*0284*/ 	.word	0x000007e0
        /*0288*/ 	.word	0x000000ff
        /*028c*/ 	.word	0x00000060
        /*0290*/ 	.short	0x0100
        /*0292*/ 	.byte	0x04
	.zero		1


	//   ....[25]....
        /*0294*/ 	.word	0x000007f0
        /*0298*/ 	.word	0x000000ff
        /*029c*/ 	.word	0x00000130
        /*02a0*/ 	.short	0x0100
        /*02a2*/ 	.byte	0x04
	.zero		1


	//   ....[26]....
        /*02a4*/ 	.word	0x00000800
        /*02a8*/ 	.word	0x000000ff
        /*02ac*/ 	.word	0x00000068
        /*02b0*/ 	.short	0x0100
        /*02b2*/ 	.byte	0x04
	.zero		1


	//   ....[27]....
        /*02b4*/ 	.word	0x00000810
        /*02b8*/ 	.word	0x000000ff
        /*02bc*/ 	.word	0x00000138
        /*02c0*/ 	.short	0x0100
        /*02c2*/ 	.byte	0x04
	.zero		1


	//   ....[28]....
        /*02c4*/ 	.word	0x00000820
        /*02c8*/ 	.word	0x000000ff
        /*02cc*/ 	.word	0x00000070
        /*02d0*/ 	.short	0x0100
        /*02d2*/ 	.byte	0x04
	.zero		1


	//   ....[29]....
        /*02d4*/ 	.word	0x00000830
        /*02d8*/ 	.word	0x000000ff
        /*02dc*/ 	.word	0x00000140
        /*02e0*/ 	.short	0x0100
        /*02e2*/ 	.byte	0x04
	.zero		1


	//   ....[30]....
        /*02e4*/ 	.word	0x00000840
        /*02e8*/ 	.word	0x000000ff
        /*02ec*/ 	.word	0x00000078
        /*02f0*/ 	.short	0x0100
        /*02f2*/ 	.byte	0x04
	.zero		1


	//   ....[31]....
        /*02f4*/ 	.word	0x00000850
        /*02f8*/ 	.word	0x000000ff
        /*02fc*/ 	.word	0x00000148
        /*0300*/ 	.short	0x0100
        /*0302*/ 	.byte	0x04
	.zero		1


	//   ....[32]....
        /*0304*/ 	.word	0x00000860
        /*0308*/ 	.word	0x000000ff
        /*030c*/ 	.word	0x00000080
        /*0310*/ 	.short	0x0100
        /*0312*/ 	.byte	0x04
	.zero		1


	//   ....[33]....
        /*0314*/ 	.word	0x00000870
        /*0318*/ 	.word	0x000000ff
        /*031c*/ 	.word	0x00000150
        /*0320*/ 	.short	0x0100
        /*0322*/ 	.byte	0x04
	.zero		1


	//   ....[34]....
        /*0324*/ 	.word	0x00000880
        /*0328*/ 	.word	0x000000ff
        /*032c*/ 	.word	0x00000088
        /*0330*/ 	.short	0x0100
        /*0332*/ 	.byte	0x04
	.zero		1


	//   ....[35]....
        /*0334*/ 	.word	0x00000890
        /*0338*/ 	.word	0x000000ff
        /*033c*/ 	.word	0x00000158
        /*0340*/ 	.short	0x0100
        /*0342*/ 	.byte	0x04
	.zero		1


	//   ....[36]....
        /*0344*/ 	.word	0x000008a0
        /*0348*/ 	.word	0x000000ff
        /*034c*/ 	.word	0x00000090
        /*0350*/ 	.short	0x0100
        /*0352*/ 	.byte	0x04
	.zero		1


	//   ....[37]....
        /*0354*/ 	.word	0x000008b0
        /*0358*/ 	.word	0x000000ff
        /*035c*/ 	.word	0x00000160
        /*0360*/ 	.short	0x0100
        /*0362*/ 	.byte	0x04
	.zero		1


	//   ....[38]....
        /*0364*/ 	.word	0x000008c0
        /*0368*/ 	.word	0x000000ff
        /*036c*/ 	.word	0x00000098
        /*0370*/ 	.short	0x0100
        /*0372*/ 	.byte	0x04
	.zero		1


	//   ....[39]....
        /*0374*/ 	.word	0x000008d0
        /*0378*/ 	.word	0x000000ff
        /*037c*/ 	.word	0x00000168
        /*0380*/ 	.short	0x0100
        /*0382*/ 	.byte	0x04
	.zero		1


	//   ....[40]....
        /*0384*/ 	.word	0x000008e0
        /*0388*/ 	.word	0x000000ff
        /*038c*/ 	.word	0x000000a0
        /*0390*/ 	.short	0x0100
        /*0392*/ 	.byte	0x04
	.zero		1


	//   ....[41]....
        /*0394*/ 	.word	0x000008f0
        /*0398*/ 	.word	0x000000ff
        /*039c*/ 	.word	0x00000170
        /*03a0*/ 	.short	0x0100
        /*03a2*/ 	.byte	0x04
	.zero		1


	//   ....[42]....
        /*03a4*/ 	.word	0x00000900
        /*03a8*/ 	.word	0x000000ff
        /*03ac*/ 	.word	0x000000a8
        /*03b0*/ 	.short	0x0100
        /*03b2*/ 	.byte	0x04
	.zero		1


	//   ....[43]....
        /*03b4*/ 	.word	0x00000910
        /*03b8*/ 	.word	0x000000ff
        /*03bc*/ 	.word	0x00000178
        /*03c0*/ 	.short	0x0100
        /*03c2*/ 	.byte	0x04
	.zero		1


	//   ....[44]....
        /*03c4*/ 	.word	0x00000920
        /*03c8*/ 	.word	0x000000ff
        /*03cc*/ 	.word	0x000000b0
        /*03d0*/ 	.short	0x0100
        /*03d2*/ 	.byte	0x04
	.zero		1


	//   ....[45]....
        /*03d4*/ 	.word	0x00000930
        /*03d8*/ 	.word	0x000000ff
        /*03dc*/ 	.word	0x00000180
        /*03e0*/ 	.short	0x0100
        /*03e2*/ 	.byte	0x04
	.zero		1


	//   ....[46]....
        /*03e4*/ 	.word	0x00000940
        /*03e8*/ 	.word	0x000000ff
        /*03ec*/ 	.word	0x000000b8
        /*03f0*/ 	.short	0x0100
        /*03f2*/ 	.byte	0x04
	.zero		1


	//   ....[47]....
        /*03f4*/ 	.word	0x00000950
        /*03f8*/ 	.word	0x000000ff
        /*03fc*/ 	.word	0x00000188
        /*0400*/ 	.short	0x0100
        /*0402*/ 	.byte	0x04
	.zero		1


	//   ....[48]....
        /*0404*/ 	.word	0x00000960
        /*0408*/ 	.word	0x000000ff
        /*040c*/ 	.word	0x000000c0
        /*0410*/ 	.short	0x0100
        /*0412*/ 	.byte	0x04
	.zero		1


	//   ....[49]....
        /*0414*/ 	.word	0x00000970
        /*0418*/ 	.word	0x000000ff
        /*041c*/ 	.word	0x00000190
        /*0420*/ 	.short	0x0100
        /*0422*/ 	.byte	0x04
	.zero		1


	//   ....[50]....
        /*0424*/ 	.word	0x00000980
        /*0428*/ 	.word	0x000000ff
        /*042c*/ 	.word	0x000000c8
        /*0430*/ 	.short	0x0100
        /*0432*/ 	.byte	0x04
	.zero		1


	//   ....[51]....
        /*0434*/ 	.word	0x00000990
        /*0438*/ 	.word	0x000000ff
        /*043c*/ 	.word	0x00000198
        /*0440*/ 	.short	0x0100
        /*0442*/ 	.byte	0x04
	.zero		1


	//   ....[52]....
        /*0444*/ 	.word	0x00000ac0
        /*0448*/ 	.word	0x000000ff
        /*044c*/ 	.word	0x000001a0
        /*0450*/ 	.short	0x0100
        /*0452*/ 	.byte	0x04
	.zero		1


	//   ....[53]....
        /*0454*/ 	.word	0x00000ad0
        /*0458*/ 	.word	0x000000ff
        /*045c*/ 	.word	0x000001b0
        /*0460*/ 	.short	0x0100
        /*0462*/ 	.byte	0x04
	.zero		1


	//   ....[54]....
        /*0464*/ 	.word	0x00000ae0
        /*0468*/ 	.word	0x000000ff
        /*046c*/ 	.word	0x000001a8
        /*0470*/ 	.short	0x0100
        /*0472*/ 	.byte	0x04
	.zero		1


	//   ....[55]....
        /*0474*/ 	.word	0x00000af0
        /*0478*/ 	.word	0x000000ff
        /*047c*/ 	.word	0x000001b8
        /*0480*/ 	.short	0x0100
        /*0482*/ 	.byte	0x04
	.zero		1


	//   ....[56]....
        /*0484*/ 	.word	0x00000bd0
        /*0488*/ 	.word	0x000000ff
        /*048c*/ 	.word	0x000001c0
        /*0490*/ 	.short	0x0100
        /*0492*/ 	.byte	0x06
	.zero		1


	//   ....[57]....
        /*0494*/ 	.word	0x00000be0
        /*0498*/ 	.word	0x000000ff
        /*049c*/ 	.word	0x000001c8
        /*04a0*/ 	.short	0x0100
        /*04a2*/ 	.byte	0x06
	.zero		1


	//   ....[58]....
        /*04a4*/ 	.word	0x00000d10
        /*04a8*/ 	.word	0x000000ff
        /*04ac*/ 	.word	0x000001d0
        /*04b0*/ 	.short	0x0100
        /*04b2*/ 	.byte	0x06
	.zero		1


	//   ....[59]....
        /*04b4*/ 	.word	0x00000d20
        /*04b8*/ 	.word	0x000000ff
        /*04bc*/ 	.word	0x000001e0
        /*04c0*/ 	.short	0x0100
        /*04c2*/ 	.byte	0x06
	.zero		1


	//   ....[60]....
        /*04c4*/ 	.word	0x00000d30
        /*04c8*/ 	.word	0x000000ff
        /*04cc*/ 	.word	0x000001d8
        /*04d0*/ 	.short	0x0100
        /*04d2*/ 	.byte	0x06
	.zero		1


	//   ....[61]....
        /*04d4*/ 	.word	0x00000d40
        /*04d8*/ 	.word	0x000000ff
        /*04dc*/ 	.word	0x000001e8
        /*04e0*/ 	.short	0x0100
        /*04e2*/ 	.byte	0x06
	.zero		1


	//   ....[62]....
        /*04e4*/ 	.word	0x00000e60
        /*04e8*/ 	.word	0x000000ff
        /*04ec*/ 	.word	0x000001f0
        /*04f0*/ 	.short	0x0100
        /*04f2*/ 	.byte	0x04
	.zero		1


	//   ....[63]....
        /*04f4*/ 	.word	0x00000e70
        /*04f8*/ 	.word	0x000000ff
        /*04fc*/ 	.word	0x00000210
        /*0500*/ 	.short	0x0100
        /*0502*/ 	.byte	0x04
	.zero		1


	//   ....[64]....
        /*0504*/ 	.word	0x00000e80
        /*0508*/ 	.word	0x000000ff
        /*050c*/ 	.word	0x000001f8
        /*0510*/ 	.short	0x0100
        /*0512*/ 	.byte	0x04
	.zero		1


	//   ....[65]....
        /*0514*/ 	.word	0x00000e90
        /*0518*/ 	.word	0x000000ff
        /*051c*/ 	.word	0x00000218
        /*0520*/ 	.short	0x0100
        /*0522*/ 	.byte	0x04
	.zero		1


	//   ....[66]....
        /*0524*/ 	.word	0x00000ea0
        /*0528*/ 	.word	0x000000ff
        /*052c*/ 	.word	0x00000200
        /*0530*/ 	.short	0x0100
        /*0532*/ 	.byte	0x04
	.zero		1


	//   ....[67]....
        /*0534*/ 	.word	0x00000eb0
        /*0538*/ 	.word	0x000000ff
        /*053c*/ 	.word	0x00000220
        /*0540*/ 	.short	0x0100
        /*0542*/ 	.byte	0x04
	.zero		1


	//   ....[68]....
        /*0544*/ 	.word	0x00000ec0
        /*0548*/ 	.word	0x000000ff
        /*054c*/ 	.word	0x00000208
        /*0550*/ 	.short	0x0100
        /*0552*/ 	.byte	0x04
	.zero		1


	//   ....[69]....
        /*0554*/ 	.word	0x00000ed0
        /*0558*/ 	.word	0x000000ff
        /*055c*/ 	.word	0x00000228
        /*0560*/ 	.short	0x0100
        /*0562*/ 	.byte	0x04
	.zero		1


	//   ....[70]....
        /*0564*/ 	.word	0x00000fc0
        /*0568*/ 	.word	0x000000ff
        /*056c*/ 	.word	0x00000230
        /*0570*/ 	.short	0x0100
        /*0572*/ 	.byte	0x04
	.zero		1


	//   ....[71]....
        /*0574*/ 	.word	0x00000fd0
        /*0578*/ 	.word	0x000000ff
        /*057c*/ 	.word	0x00000240
        /*0580*/ 	.short	0x0100
        /*0582*/ 	.byte	0x04
	.zero		1


	//   ....[72]....
        /*0584*/ 	.word	0x00000fe0
        /*0588*/ 	.word	0x000000ff
        /*058c*/ 	.word	0x00000238
        /*0590*/ 	.short	0x0100
        /*0592*/ 	.byte	0x04
	.zero		1


	//   ....[73]....
        /*0594*/ 	.word	0x00000ff0
        /*0598*/ 	.word	0x000000ff
        /*059c*/ 	.word	0x00000248
        /*05a0*/ 	.short	0x0100
        /*05a2*/ 	.byte	0x04
	.zero		1


	//   ....[74]....
        /*05a4*/ 	.word	0x000010f0
        /*05a8*/ 	.word	0x000000ff
        /*05ac*/ 	.word	0x00000250
        /*05b0*/ 	.short	0x0100
        /*05b2*/ 	.byte	0x06
	.zero		1


	//   ....[75]....
        /*05b4*/ 	.word	0x00001cf0
        /*05b8*/ 	.word	0x00000003
        /*05bc*/ 	.word	0x00000240
        /*05c0*/ 	.short	0x010a
        /*05c2*/ 	.byte	0xff
	.zero		1


	//   ....[76]....
        /*05c4*/ 	.word	0x00001d20
        /*05c8*/ 	.word	0x00000003
        /*05cc*/ 	.word	0x00000230
        /*05d0*/ 	.short	0x0101
        /*05d2*/ 	.byte	0xff
	.zero		1


	//   ....[77]....
        /*05d4*/ 	.word	0x00001de0
        /*05d8*/ 	.word	0x000000ff
        /*05dc*/ 	.word	0x000000d0
        /*05e0*/ 	.short	0x010a
        /*05e2*/ 	.byte	0x04
	.zero		1


	//   ....[78]....
        /*05e4*/ 	.word	0x00001eb0
        /*05e8*/ 	.word	0x000000ff
        /*05ec*/ 	.word	0x000000d0
        /*05f0*/ 	.short	0x010a
        /*05f2*/ 	.byte	0x21
	.zero		1


	//   ....[79]....
        /*05f4*/ 	.word	0x00002060
        /*05f8*/ 	.word	0x000000ff
        /*05fc*/ 	.word	0x000000d0
        /*0600*/ 	.short	0x010a
        /*0602*/ 	.byte	0x05
	.zero		1


	//   ....[80]....
        /*0604*/ 	.word	0x00002170
        /*0608*/ 	.word	0x000000ff
        /*060c*/ 	.word	0x000001c8
        /*0610*/ 	.short	0x0101
        /*0612*/ 	.byte	0x06
	.zero		1


	//   ....[81]....
        /*0614*/ 	.word	0x00002190
        /*0618*/ 	.word	0x000000ff
        /*061c*/ 	.word	0x000000d0
        /*0620*/ 	.short	0x010a
        /*0622*/ 	.byte	0x04
	.zero		1


	//   ....[82]....
        /*0624*/ 	.word	0x00002210
        /*0628*/ 	.word	0x000000ff
        /*062c*/ 	.word	0x000000d0
        /*0630*/ 	.short	0x010a
        /*0632*/ 	.byte	0x11
	.zero		1


	//   ....[83]....
        /*0634*/ 	.word	0x000023a0
        /*0638*/ 	.word	0x000000ff
        /*063c*/ 	.word	0x000000d0
        /*0640*/ 	.short	0x010a
        /*0642*/ 	.byte	0x05
	.zero		1


	//   ....[84]....
        /*0644*/ 	.word	0x00002500
        /*0648*/ 	.word	0x00000003
        /*064c*/ 	.word	0x000001d0
        /*0650*/ 	.short	0x010a
        /*0652*/ 	.byte	0xff
	.zero		1


	//   ....[85]....
        /*0654*/ 	.word	0x00002650
        /*0658*/ 	.word	0x00000000
        /*065c*/ 	.word	0x00000000
        /*0660*/ 	.short	0x0101
        /*0662*/ 	.byte	0xff
	.zero		1


	//   ....[86]....
        /*0664*/ 	.word	0x00002bf0
        /*0668*/ 	.word	0x000000ff
        /*066c*/ 	.word	0x00000000
        /*0670*/ 	.short	0x010a
        /*0672*/ 	.byte	0x04
	.zero		1


	//   ....[87]....
        /*0674*/ 	.word	0x00002c80
        /*0678*/ 	.word	0x000000ff
        /*067c*/ 	.word	0x00000000
        /*0680*/ 	.short	0x010a
        /*0682*/ 	.byte	0x05
	.zero		1


	//   ....[88]....
        /*0684*/ 	.word	0x00002d10
        /*0688*/ 	.word	0x000000ff
        /*068c*/ 	.word	0x00000000
        /*0690*/ 	.short	0x010a
        /*0692*/ 	.byte	0x05
	.zero		1


	//   ....[89]....
        /*0694*/ 	.word	0x00002da0
        /*0698*/ 	.word	0x000000ff
        /*069c*/ 	.word	0x00000000
        /*06a0*/ 	.short	0x010a
        /*06a2*/ 	.byte	0x05
	.zero		1


	//   ....[90]....
        /*06a4*/ 	.word	0x00002e30
        /*06a8*/ 	.word	0x000000ff
        /*06ac*/ 	.word	0x00000000
        /*06b0*/ 	.short	0x010a
        /*06b2*/ 	.byte	0x05
	.zero		1


	//   ....[91]....
        /*06b4*/ 	.word	0x00002ec0
        /*06b8*/ 	.word	0x000000ff
        /*06bc*/ 	.word	0x00000000
        /*06c0*/ 	.short	0x010a
        /*06c2*/ 	.byte	0x05
	.zero		1


	//   ....[92]....
        /*06c4*/ 	.word	0x00002f50
        /*06c8*/ 	.word	0x000000ff
        /*06cc*/ 	.word	0x00000000
        /*06d0*/ 	.short	0x010a
        /*06d2*/ 	.byte	0x05
	.zero		1


	//   ....[93]....
        /*06d4*/ 	.word	0x00002fe0
        /*06d8*/ 	.word	0x000000ff
        /*06dc*/ 	.word	0x00000000
        /*06e0*/ 	.short	0x010a
        /*06e2*/ 	.byte	0x05
	.zero		1


	//   ....[94]....
        /*06e4*/ 	.word	0x00003070
        /*06e8*/ 	.word	0x000000ff
        /*06ec*/ 	.word	0x00000000
        /*06f0*/ 	.short	0x010a
        /*06f2*/ 	.byte	0x05
	.zero		1


	//   ....[95]....
        /*06f4*/ 	.word	0x00003100
        /*06f8*/ 	.word	0x000000ff
        /*06fc*/ 	.word	0x00000000
        /*0700*/ 	.short	0x010a
        /*0702*/ 	.byte	0x05
	.zero		1


	//   ....[96]....
        /*0704*/ 	.word	0x00003190
        /*0708*/ 	.word	0x000000ff
        /*070c*/ 	.word	0x00000000
        /*0710*/ 	.short	0x010a
        /*0712*/ 	.byte	0x05
	.zero		1


	//   ....[97]....
        /*0714*/ 	.word	0x00003220
        /*0718*/ 	.word	0x000000ff
        /*071c*/ 	.word	0x00000000
        /*0720*/ 	.short	0x010a
        /*0722*/ 	.byte	0x05
	.zero		1


	//   ....[98]....
        /*0724*/ 	.word	0x000032b0
        /*0728*/ 	.word	0x000000ff
        /*072c*/ 	.word	0x00000000
        /*0730*/ 	.short	0x010a
        /*0732*/ 	.byte	0x05
	.zero		1


	//   ....[99]....
        /*0734*/ 	.word	0x00003340
        /*0738*/ 	.word	0x000000ff
        /*073c*/ 	.word	0x00000000
        /*0740*/ 	.short	0x010a
        /*0742*/ 	.byte	0x05
	.zero		1


	//   ....[100]....
        /*0744*/ 	.word	0x000033d0
        /*0748*/ 	.word	0x000000ff
        /*074c*/ 	.word	0x00000000
        /*0750*/ 	.short	0x010a
        /*0752*/ 	.byte	0x05
	.zero		1


	//   ....[101]....
        /*0754*/ 	.word	0x00003460
        /*0758*/ 	.word	0x000000ff
        /*075c*/ 	.word	0x00000000
        /*0760*/ 	.short	0x010a
        /*0762*/ 	.byte	0x05
	.zero		1


	//   ....[102]....
        /*0764*/ 	.word	0x000034f0
        /*0768*/ 	.word	0x000000ff
        /*076c*/ 	.word	0x00000000
        /*0770*/ 	.short	0x010a
        /*0772*/ 	.byte	0x05
	.zero		1


	//   ....[103]....
        /*0774*/ 	.word	0x00003580
        /*0778*/ 	.word	0x000000ff
        /*077c*/ 	.word	0x00000000
        /*0780*/ 	.short	0x010a
        /*0782*/ 	.byte	0x05
	.zero		1


	//   ....[104]....
        /*0784*/ 	.word	0x00003610
        /*0788*/ 	.word	0x000000ff
        /*078c*/ 	.word	0x00000000
        /*0790*/ 	.short	0x010a
        /*0792*/ 	.byte	0x05
	.zero		1


	//   ....[105]....
        /*0794*/ 	.word	0x000036a0
        /*0798*/ 	.word	0x000000ff
        /*079c*/ 	.word	0x00000000
        /*07a0*/ 	.short	0x010a
        /*07a2*/ 	.byte	0x05
	.zero		1


	//   ....[106]....
        /*07a4*/ 	.word	0x00003730
        /*07a8*/ 	.word	0x000000ff
        /*07ac*/ 	.word	0x00000000
        /*07b0*/ 	.short	0x010a
        /*07b2*/ 	.byte	0x05
	.zero		1


	//   ....[107]....
        /*07b4*/ 	.word	0x000037c0
        /*07b8*/ 	.word	0x000000ff
        /*07bc*/ 	.word	0x00000000
        /*07c0*/ 	.short	0x010a
        /*07c2*/ 	.byte	0x05
	.zero		1


	//   ....[108]....
        /*07c4*/ 	.word	0x00003850
        /*07c8*/ 	.word	0x000000ff
        /*07cc*/ 	.word	0x00000000
        /*07d0*/ 	.short	0x010a
        /*07d2*/ 	.byte	0x05
	.zero		1


	//   ....[109]....
        /*07d4*/ 	.word	0x000038e0
        /*07d8*/ 	.word	0x000000ff
        /*07dc*/ 	.word	0x00000000
        /*07e0*/ 	.short	0x010a
        /*07e2*/ 	.byte	0x05
	.zero		1


	//   ....[110]....
        /*07e4*/ 	.word	0x00003970
        /*07e8*/ 	.word	0x000000ff
        /*07ec*/ 	.word	0x00000000
        /*07f0*/ 	.short	0x010a
        /*07f2*/ 	.byte	0x05
	.zero		1


	//   ....[111]....
        /*07f4*/ 	.word	0x00003a10
        /*07f8*/ 	.word	0x00000000
        /*07fc*/ 	.word	0x00000000
        /*0800*/ 	.short	0x010a
        /*0802*/ 	.byte	0xff
	.zero		1


	//   ....[112]....
        /*0804*/ 	.word	0x00003b30
        /*0808*/ 	.word	0x00000002
        /*080c*/ 	.word	0x00000230
        /*0810*/ 	.short	0x010a
        /*0812*/ 	.byte	0xff
	.zero		1


	//   ....[113]....
        /*0814*/ 	.word	0x00003b90
        /*0818*/ 	.word	0x00000004
        /*081c*/ 	.word	0x00000000
        /*0820*/ 	.short	0x0101
        /*0822*/ 	.byte	0xff
	.zero		1


	//   ....[114]....
        /*0824*/ 	.word	0x00003bb0
        /*0828*/ 	.word	0x000000ff
        /*082c*/ 	.word	0x000001e0
        /*0830*/ 	.short	0x010a
        /*0832*/ 	.byte	0x04
	.zero		1


	//   ....[115]....
        /*0834*/ 	.word	0x00003cd0
        /*0838*/ 	.word	0x00000002
        /*083c*/ 	.word	0x000001d0
        /*0840*/ 	.short	0x010a
        /*0842*/ 	.byte	0xff
	.zero		1


	//   ....[116]....
        /*0844*/ 	.word	0x00003de0
        /*0848*/ 	.word	0x00000002
        /*084c*/ 	.word	0x00000000
        /*0850*/ 	.short	0x0101
        /*0852*/ 	.byte	0xff
	.zero		1


	//   ....[117]....
        /*0854*/ 	.word	0x00003e70
        /*0858*/ 	.word	0x000000ff
        /*085c*/ 	.word	0x000001e0
        /*0860*/ 	.short	0x0106
        /*0862*/ 	.byte	0x04
	.zero		1


	//   ....[118]....
        /*0864*/ 	.word	0x00003e90
        /*0868*/ 	.word	0x000000ff
        /*086c*/ 	.word	0x000001e0
        /*0870*/ 	.short	0x010a
        /*0872*/ 	.byte	0x04
	.zero		1


	//   ....[119]....
        /*0874*/ 	.word	0x00003f20
        /*0878*/ 	.word	0x000000ff
        /*087c*/ 	.word	0x000001e0
        /*0880*/ 	.short	0x0106
        /*0882*/ 	.byte	0x07
	.zero		1


	//   ....[120]....
        /*0884*/ 	.word	0x00003f60
        /*0888*/ 	.word	0x00000000
        /*088c*/ 	.word	0x000001e0
        /*0890*/ 	.short	0x010a
        /*0892*/ 	.byte	0xff
	.zero		1


	//   ....[121]....
        /*0894*/ 	.word	0x000041a0
        /*0898*/ 	.word	0x000000ff
        /*089c*/ 	.word	0x00000008
        /*08a0*/ 	.short	0x010a
        /*08a2*/ 	.byte	0x05
	.zero		1


	//   ....[122]....
        /*08a4*/ 	.word	0x000041c0
        /*08a8*/ 	.word	0x000000ff
        /*08ac*/ 	.word	0x00000008
        /*08b0*/ 	.short	0x010a
        /*08b2*/ 	.byte	0x05
	.zero		1


	//   ....[123]....
        /*08b4*/ 	.word	0x00004350
        /*08b8*/ 	.word	0x000000ff
        /*08bc*/ 	.word	0x00000008
        /*08c0*/ 	.short	0x010a
        /*08c2*/ 	.byte	0x05
	.zero		1


	//   ....[124]....
        /*08c4*/ 	.word	0x00004370
        /*08c8*/ 	.word	0x000000ff
        /*08cc*/ 	.word	0x00000008
        /*08d0*/ 	.short	0x010a
        /*08d2*/ 	.byte	0x05
	.zero		1


	//   ....[125]....
        /*08d4*/ 	.word	0x00004430
        /*08d8*/ 	.word	0x000000ff
        /*08dc*/ 	.word	0x00000000
        /*08e0*/ 	.short	0x0101
        /*08e2*/ 	.byte	0x04
	.zero		1


	//   ....[126]....
        /*08e4*/ 	.word	0x00004730
        /*08e8*/ 	.word	0x00000000
        /*08ec*/ 	.word	0x000001d0
        /*08f0*/ 	.short	0x010a
        /*08f2*/ 	.byte	0xff
	.zero		1


	//   ....[127]....
        /*08f4*/ 	.word	0x000047f0
        /*08f8*/ 	.word	0x00000000
        /*08fc*/ 	.word	0x00000000
        /*0900*/ 	.short	0x0101
        /*0902*/ 	.byte	0xff
	.zero		1


	//   ....[128]....
        /*0904*/ 	.word	0x000048b0
        /*0908*/ 	.word	0x000000ff
        /*090c*/ 	.word	0x00000000
        /*0910*/ 	.short	0x010a
        /*0912*/ 	.byte	0x04
	.zero		1


	//   ....[129]....
        /*0914*/ 	.word	0x000048c0
        /*0918*/ 	.word	0x000000ff
        /*091c*/ 	.word	0x00000210
        /*0920*/ 	.short	0x010a
        /*0922*/ 	.byte	0x17
	.zero		1


	//   ....[130]....
        /*0924*/ 	.word	0x00004970
        /*0928*/ 	.word	0x000000ff
        /*092c*/ 	.word	0x00000000
        /*0930*/ 	.short	0x010a
        /*0932*/ 	.byte	0x05
	.zero		1


	//   ....[131]....
        /*0934*/ 	.word	0x00004ab0
        /*0938*/ 	.word	0x000000ff
        /*093c*/ 	.word	0x00000000
        /*0940*/ 	.short	0x010a
        /*0942*/ 	.byte	0x04
	.zero		1


	//   ....[132]....
        /*0944*/ 	.word	0x00004d00
        /*0948*/ 	.word	0x000000ff
        /*094c*/ 	.word	0x00000000
        /*0950*/ 	.short	0x010a
        /*0952*/ 	.byte	0x04
	.zero		1


	//   ....[133]....
        /*0954*/ 	.word	0x00004d90
        /*0958*/ 	.word	0x000000ff
        /*095c*/ 	.word	0x00000000
        /*0960*/ 	.short	0x010a
        /*0962*/ 	.byte	0x05
	.zero		1


	//   ....[134]....
        /*0964*/ 	.word	0x00004e20
        /*0968*/ 	.word	0x000000ff
        /*096c*/ 	.word	0x00000000
        /*0970*/ 	.short	0x010a
        /*0972*/ 	.byte	0x05
	.zero		1


	//   ....[135]....
        /*0974*/ 	.word	0x00004ec0
        /*0978*/ 	.word	0x00000000
        /*097c*/ 	.word	0x00000000
        /*0980*/ 	.short	0x010a
        /*0982*/ 	.byte	0xff
	.zero		1


	//   ....[136]....
        /*0984*/ 	.word	0x00004f00
        /*0988*/ 	.word	0x00000000
        /*098c*/ 	.word	0x00000000
        /*0990*/ 	.short	0x010a
        /*0992*/ 	.byte	0xff
	.zero		1


	//   ....[137]....
        /*0994*/ 	.word	0x00004f70
        /*0998*/ 	.word	0x000000ff
        /*099c*/ 	.word	0x00000000
        /*09a0*/ 	.short	0x0101
        /*09a2*/ 	.byte	0x04
	.zero		1


	//   ....[138]....
        /*09a4*/ 	.word	0x00004fb0
        /*09a8*/ 	.word	0x000000ff
        /*09ac*/ 	.word	0x00000250
        /*09b0*/ 	.short	0x010a
        /*09b2*/ 	.byte	0x11
	.zero		1


	//   ....[139]....
        /*09b4*/ 	.word	0x00005000
        /*09b8*/ 	.word	0x000000ff
        /*09bc*/ 	.word	0x00000000
        /*09c0*/ 	.short	0x0101
        /*09c2*/ 	.byte	0x04
	.zero		1


	//   ....[140]....
        /*09c4*/ 	.word	0x00005480
        /*09c8*/ 	.word	0x0000000c
        /*09cc*/ 	.word	0x000001d0
        /*09d0*/ 	.short	0x010a
        /*09d2*/ 	.byte	0xff
	.zero		1


	//   ....[141]....
        /*09d4*/ 	.word	0x000055f0
        /*09d8*/ 	.word	0x00000000
        /*09dc*/ 	.word	0x00000000
        /*09e0*/ 	.short	0x0101
        /*09e2*/ 	.byte	0xff
	.zero		1


	//   ....[142]....
        /*09e4*/ 	.word	0x00005a80
        /*09e8*/ 	.word	0x000000ff
        /*09ec*/ 	.word	0x000001c8
        /*09f0*/ 	.short	0x010a
        /*09f2*/ 	.byte	0x15
	.zero		1


	//   ....[143]....
        /*09f4*/ 	.word	0x00005c00
        /*09f8*/ 	.word	0x000000ff
        /*09fc*/ 	.word	0x000001b0
        /*0a00*/ 	.short	0x010a
        /*0a02*/ 	.byte	0x15
	.zero		1


	//   ....[144]....
        /*0a04*/ 	.word	0x00005df0
        /*0a08*/ 	.word	0x000000ff
        /*0a0c*/ 	.word	0x000001a0
        /*0a10*/ 	.short	0x010b
        /*0a12*/ 	.byte	0x15
	.zero		1


	//   ....[145]....
        /*0a14*/ 	.word	0x00005e00
        /*0a18*/ 	.word	0x000000ff
        /*0a1c*/ 	.word	0x00000000
        /*0a20*/ 	.short	0x0101
        /*0a22*/ 	.byte	0x06
	.zero		1


	//   ....[146]....
        /*0a24*/ 	.word	0x00005e10
        /*0a28*/ 	.word	0x000000ff
        /*0a2c*/ 	.word	0x000001b8
        /*0a30*/ 	.short	0x010a
        /*0a32*/ 	.byte	0x15
	.zero		1


	//   ....[147]....
        /*0a34*/ 	.word	0x00006050
        /*0a38*/ 	.word	0x000000ff
        /*0a3c*/ 	.word	0x000001a8
        /*0a40*/ 	.short	0x010b
        /*0a42*/ 	.byte	0x15
	.zero		1


	//   ....[148]....
        /*0a44*/ 	.word	0x00006060
        /*0a48*/ 	.word	0x000000ff
        /*0a4c*/ 	.word	0x00000000
        /*0a50*/ 	.short	0x0101
        /*0a52*/ 	.byte	0x25
	.zero		1


	//   ....[149]....
        /*0a54*/ 	.word	0x000060a0
        /*0a58*/ 	.word	0x000000ff
        /*0a5c*/ 	.word	0x000001b0
        /*0a60*/ 	.short	0x010a
        /*0a62*/ 	.byte	0x15
	.zero		1


	//   ....[150]....
        /*0a64*/ 	.word	0x000060e0
        /*0a68*/ 	.word	0x00000000
        /*0a6c*/ 	.word	0x000001b8
        /*0a70*/ 	.short	0x010a
        /*0a72*/ 	.byte	0xff
	.zero		1


	//   ....[151]....
        /*0a74*/ 	.word	0x00006400
        /*0a78*/ 	.word	0x00000003
        /*0a7c*/ 	.word	0x000001d0
        /*0a80*/ 	.short	0x010a
        /*0a82*/ 	.byte	0xff
	.zero		1


	//   ....[152]....
        /*0a84*/ 	.word	0x00006580
        /*0a88*/ 	.word	0x00000000
        /*0a8c*/ 	.word	0x00000000
        /*0a90*/ 	.short	0x0101
        /*0a92*/ 	.byte	0xff
	.zero		1


	//   ....[153]....
        /*0a94*/ 	.word	0x00007060
        /*0a98*/ 	.word	0x00000003
        /*0a9c*/ 	.word	0x000001a0
        /*0aa0*/ 	.short	0x010a
        /*0aa2*/ 	.byte	0xff
	.zero		1


	//   ....[154]....
        /*0aa4*/ 	.word	0x00007080
        /*0aa8*/ 	.word	0x0000005c
        /*0aac*/ 	.word	0x000001f0
        /*0ab0*/ 	.short	0x010a
        /*0ab2*/ 	.byte	0xff
	.zero		1


	//   ....[155]....
        /*0ab4*/ 	.word	0x000071b0
        /*0ab8*/ 	.word	0x00000003
        /*0abc*/ 	.word	0x000001a0
        /*0ac0*/ 	.short	0x010a
        /*0ac2*/ 	.byte	0xff
	.zero		1


	//   ....[156]....
        /*0ac4*/ 	.word	0x000072f0
        /*0ac8*/ 	.word	0x00000000
        /*0acc*/ 	.word	0x00000000
        /*0ad0*/ 	.short	0x0101
        /*0ad2*/ 	.byte	0xff
	.zero		1


	//   ....[157]....
        /*0ad4*/ 	.word	0x00007350
        /*0ad8*/ 	.word	0x0000005c
        /*0adc*/ 	.word	0x000001f0
        /*0ae0*/ 	.short	0x010a
        /*0ae2*/ 	.byte	0xff
	.zero		1


	//   ....[158]....
        /*0ae4*/ 	.word	0x00007f00
        /*0ae8*/ 	.word	0x0000006b
        /*0aec*/ 	.word	0x000001a0
        /*0af0*/ 	.short	0x010a
        /*0af2*/ 	.byte	0xff
	.zero		1


	//   ....[159]....
        /*0af4*/ 	.word	0x00007fc0
        /*0af8*/ 	.word	0x0000006b
        /*0afc*/ 	.word	0x000001a0
        /*0b00*/ 	.short	0x010a
        /*0b02*/ 	.byte	0xff
	.zero		1


	//   ....[160]....
        /*0b04*/ 	.word	0x00008100
        /*0b08*/ 	.word	0x00000002
        /*0b0c*/ 	.word	0x00000000
        /*0b10*/ 	.short	0x0101
        /*0b12*/ 	.byte	0xff
	.zero		1


	//   ....[161]....
        /*0b14*/ 	.word	0x000083e0
        /*0b18*/ 	.word	0x0000005c
        /*0b1c*/ 	.word	0x00000000
        /*0b20*/ 	.short	0x0101
        /*0b22*/ 	.byte	0xff
	.zero		1


	//   ....[162]....
        /*0b24*/ 	.word	0x00008da0
        /*0b28*/ 	.word	0x00000003
        /*0b2c*/ 	.word	0x00000240
        /*0b30*/ 	.short	0x010a
        /*0b32*/ 	.byte	0xff
	.zero		1


	//   ....[163]....
        /*0b34*/ 	.word	0x00008e00
        /*0b38*/ 	.word	0x00000000
        /*0b3c*/ 	.word	0x000000d0
        /*0b40*/ 	.short	0x010a
        /*0b42*/ 	.byte	0xff
	.zero		1


	//   ....[164]....
        /*0b44*/ 	.word	0x00008e60
        /*0b48*/ 	.word	0x00000000
        /*0b4c*/ 	.word	0x000000d0
        /*0b50*/ 	.short	0x010a
        /*0b52*/ 	.byte	0xff
	.zero		1


	//   ....[165]....
        /*0b54*/ 	.word	0x00008eb0
        /*0b58*/ 	.word	0x00000003
        /*0b5c*/ 	.word	0x000001d0
        /*0b60*/ 	.short	0x010a
        /*0b62*/ 	.byte	0xff
	.zero		1


	//   ....[166]....
        /*0b64*/ 	.word	0x00008f10
        /*0b68*/ 	.word	0x00000000
        /*0b6c*/ 	.word	0x00000000
        /*0b70*/ 	.short	0x010a
        /*0b72*/ 	.byte	0xff
	.zero		1


	//   ....[167]....
        /*0b74*/ 	.word	0x00008f70
        /*0b78*/ 	.word	0x00000000
        /*0b7c*/ 	.word	0x00000000
        /*0b80*/ 	.short	0x010a
        /*0b82*/ 	.byte	0xff
	.zero		1


	//   ....[168]....
        /*0b84*/ 	.word	0x00008fd0
        /*0b88*/ 	.word	0x00000000
        /*0b8c*/ 	.word	0x00000000
        /*0b90*/ 	.short	0x010a
        /*0b92*/ 	.byte	0xff
	.zero		1


	//   ....[169]....
        /*0b94*/ 	.word	0x00009030
        /*0b98*/ 	.word	0x00000000
        /*0b9c*/ 	.word	0x00000000
        /*0ba0*/ 	.short	0x010a
        /*0ba2*/ 	.byte	0xff
	.zero		1


	//   ....[170]....
        /*0ba4*/ 	.word	0x00009090
        /*0ba8*/ 	.word	0x00000000
        /*0bac*/ 	.word	0x00000000
        /*0bb0*/ 	.short	0x010a
        /*0bb2*/ 	.byte	0xff
	.zero		1


	//   ....[171]....
        /*0bb4*/ 	.word	0x000090f0
        /*0bb8*/ 	.word	0x00000000
        /*0bbc*/ 	.word	0x00000000
        /*0bc0*/ 	.short	0x010a
        /*0bc2*/ 	.byte	0xff
	.zero		1


	//   ....[172]....
        /*0bc4*/ 	.word	0x00009150
        /*0bc8*/ 	.word	0x00000000
        /*0bcc*/ 	.word	0x00000000
        /*0bd0*/ 	.short	0x010a
        /*0bd2*/ 	.byte	0xff
	.zero		1


	//   ....[173]....
        /*0bd4*/ 	.word	0x000091b0
        /*0bd8*/ 	.word	0x00000000
        /*0bdc*/ 	.word	0x00000000
        /*0be0*/ 	.short	0x010a
        /*0be2*/ 	.byte	0xff
	.zero		1


	//   ....[174]....
        /*0be4*/ 	.word	0x00009210
        /*0be8*/ 	.word	0x00000000
        /*0bec*/ 	.word	0x00000000
        /*0bf0*/ 	.short	0x010a
        /*0bf2*/ 	.byte	0xff
	.zero		1


	//   ....[175]....
        /*0bf4*/ 	.word	0x00009270
        /*0bf8*/ 	.word	0x00000000
        /*0bfc*/ 	.word	0x00000000
        /*0c00*/ 	.short	0x010a
        /*0c02*/ 	.byte	0xff
	.zero		1


	//   ....[176]....
        /*0c04*/ 	.word	0x000092d0
        /*0c08*/ 	.word	0x00000000
        /*0c0c*/ 	.word	0x00000000
        /*0c10*/ 	.short	0x010a
        /*0c12*/ 	.byte	0xff
	.zero		1


	//   ....[177]....
        /*0c14*/ 	.word	0x00009330
        /*0c18*/ 	.word	0x00000000
        /*0c1c*/ 	.word	0x00000000
        /*0c20*/ 	.short	0x010a
        /*0c22*/ 	.byte	0xff
	.zero		1


	//   ....[178]....
        /*0c24*/ 	.word	0x00009390
        /*0c28*/ 	.word	0x00000000
        /*0c2c*/ 	.word	0x00000000
        /*0c30*/ 	.short	0x010a
        /*0c32*/ 	.byte	0xff
	.zero		1


	//   ....[179]....
        /*0c34*/ 	.word	0x000093f0
        /*0c38*/ 	.word	0x00000000
        /*0c3c*/ 	.word	0x00000000
        /*0c40*/ 	.short	0x010a
        /*0c42*/ 	.byte	0xff
	.zero		1


	//   ....[180]....
        /*0c44*/ 	.word	0x00009450
        /*0c48*/ 	.word	0x00000000
        /*0c4c*/ 	.word	0x00000000
        /*0c50*/ 	.short	0x010a
        /*0c52*/ 	.byte	0xff
	.zero		1


	//   ....[181]....
        /*0c54*/ 	.word	0x000094b0
        /*0c58*/ 	.word	0x00000000
        /*0c5c*/ 	.word	0x00000000
        /*0c60*/ 	.short	0x010a
        /*0c62*/ 	.byte	0xff
	.zero		1


	//   ....[182]....
        /*0c64*/ 	.word	0x00009510
        /*0c68*/ 	.word	0x00000000
        /*0c6c*/ 	.word	0x00000000
        /*0c70*/ 	.short	0x010a
        /*0c72*/ 	.byte	0xff
	.zero		1


	//   ....[183]....
        /*0c74*/ 	.word	0x00009570
        /*0c78*/ 	.word	0x00000000
        /*0c7c*/ 	.word	0x00000000
        /*0c80*/ 	.short	0x010a
        /*0c82*/ 	.byte	0xff
	.zero		1


	//   ....[184]....
        /*0c84*/ 	.word	0x000095d0
        /*0c88*/ 	.word	0x00000000
        /*0c8c*/ 	.word	0x00000000
        /*0c90*/ 	.short	0x010a
        /*0c92*/ 	.byte	0xff
	.zero		1


	//   ....[185]....
        /*0c94*/ 	.word	0x00009630
        /*0c98*/ 	.word	0x00000000
        /*0c9c*/ 	.word	0x00000000
        /*0ca0*/ 	.short	0x010a
        /*0ca2*/ 	.byte	0xff
	.zero		1


	//   ....[186]....
        /*0ca4*/ 	.word	0x00009690
        /*0ca8*/ 	.word	0x00000000
        /*0cac*/ 	.word	0x00000000
        /*0cb0*/ 	.short	0x010a
        /*0cb2*/ 	.byte	0xff
	.zero		1


	//   ....[187]....
        /*0cb4*/ 	.word	0x000096f0
        /*0cb8*/ 	.word	0x00000000
        /*0cbc*/ 	.word	0x00000000
        /*0cc0*/ 	.short	0x010a
        /*0cc2*/ 	.byte	0xff
	.zero		1


	//   ....[188]....
        /*0cc4*/ 	.word	0x00009750
        /*0cc8*/ 	.word	0x00000000
        /*0ccc*/ 	.word	0x00000000
        /*0cd0*/ 	.short	0x010a
        /*0cd2*/ 	.byte	0xff
	.zero		1


	//   ....[189]....
        /*0cd4*/ 	.word	0x000097b0
        /*0cd8*/ 	.word	0x00000000
        /*0cdc*/ 	.word	0x00000000
        /*0ce0*/ 	.short	0x010a
        /*0ce2*/ 	.byte	0xff
	.zero		1


	//   ....[190]....
        /*0ce4*/ 	.word	0x00009810
        /*0ce8*/ 	.word	0x00000000
        /*0cec*/ 	.word	0x00000000
        /*0cf0*/ 	.short	0x010a
        /*0cf2*/ 	.byte	0xff
	.zero		1


	//   ....[191]....
        /*0cf4*/ 	.word	0x00009860
        /*0cf8*/ 	.word	0x00000002
        /*0cfc*/ 	.word	0x00000230
        /*0d00*/ 	.short	0x010a
        /*0d02*/ 	.byte	0xff
	.zero		1


	//   ....[192]....
        /*0d04*/ 	.word	0x000098c0
        /*0d08*/ 	.word	0x00000002
        /*0d0c*/ 	.word	0x000001e0
        /*0d10*/ 	.short	0x010a
        /*0d12*/ 	.byte	0xff
	.zero		1


	//   ....[193]....
        /*0d14*/ 	.word	0x00009910
        /*0d18*/ 	.word	0x00000002
        /*0d1c*/ 	.word	0x000001d0
        /*0d20*/ 	.short	0x010a
        /*0d22*/ 	.byte	0xff
	.zero		1


	//   ....[194]....
        /*0d24*/ 	.word	0x00009970
        /*0d28*/ 	.word	0x00000000
        /*0d2c*/ 	.word	0x000001e0
        /*0d30*/ 	.short	0x010a
        /*0d32*/ 	.byte	0xff
	.zero		1


	//   ....[195]....
        /*0d34*/ 	.word	0x000099d0
        /*0d38*/ 	.word	0x00000000
        /*0d3c*/ 	.word	0x00000008
        /*0d40*/ 	.short	0x010a
        /*0d42*/ 	.byte	0xff
	.zero		1


	//   ....[196]....
        /*0d44*/ 	.word	0x00009ab0
        /*0d48*/ 	.word	0x00000000
        /*0d4c*/ 	.word	0x00000008
        /*0d50*/ 	.short	0x010a
        /*0d52*/ 	.byte	0xff
	.zero		1


	//   ....[197]....
        /*0d54*/ 	.word	0x00009b00
        /*0d58*/ 	.word	0x00000000
        /*0d5c*/ 	.word	0x000001d0
        /*0d60*/ 	.short	0x010a
        /*0d62*/ 	.byte	0xff
	.zero		1


	//   ....[198]....
        /*0d64*/ 	.word	0x00009b60
        /*0d68*/ 	.word	0x00000000
        /*0d6c*/ 	.word	0x00000210
        /*0d70*/ 	.short	0x010a
        /*0d72*/ 	.byte	0xff
	.zero		1


	//   ....[199]....
        /*0d74*/ 	.word	0x00009bc0
        /*0d78*/ 	.word	0x00000000
        /*0d7c*/ 	.word	0x00000000
        /*0d80*/ 	.short	0x010a
        /*0d82*/ 	.byte	0xff
	.zero		1


	//   ....[200]....
        /*0d84*/ 	.word	0x00009c20
        /*0d88*/ 	.word	0x00000000
        /*0d8c*/ 	.word	0x00000000
        /*0d90*/ 	.short	0x010a
        /*0d92*/ 	.byte	0xff
	.zero		1


	//   ....[201]....
        /*0d94*/ 	.word	0x00009c80
        /*0d98*/ 	.word	0x00000000
        /*0d9c*/ 	.word	0x00000000
        /*0da0*/ 	.short	0x010a
        /*0da2*/ 	.byte	0xff
	.zero		1


	//   ....[202]....
        /*0da4*/ 	.word	0x00009ce0
        /*0da8*/ 	.word	0x00000000
        /*0dac*/ 	.word	0x00000000
        /*0db0*/ 	.short	0x010a
        /*0db2*/ 	.byte	0xff
	.zero		1


	//   ....[203]....
        /*0db4*/ 	.word	0x00009d40
        /*0db8*/ 	.word	0x00000000
        /*0dbc*/ 	.word	0x00000250
        /*0dc0*/ 	.short	0x010a
        /*0dc2*/ 	.byte	0xff
	.zero		1


	//   ....[204]....
        /*0dc4*/ 	.word	0x00009d90
        /*0dc8*/ 	.word	0x0000000c
        /*0dcc*/ 	.word	0x000001d0
        /*0dd0*/ 	.short	0x010a
        /*0dd2*/ 	.byte	0xff
	.zero		1


	//   ....[205]....
        /*0dd4*/ 	.word	0x00009df0
        /*0dd8*/ 	.word	0x00000000
        /*0ddc*/ 	.word	0x000001c8
        /*0de0*/ 	.short	0x010a
        /*0de2*/ 	.byte	0xff
	.zero		1


	//   ....[206]....
        /*0de4*/ 	.word	0x00009e50
        /*0de8*/ 	.word	0x00000000
        /*0dec*/ 	.word	0x000001b0
        /*0df0*/ 	.short	0x010a
        /*0df2*/ 	.byte	0xff
	.zero		1


	//   ....[207]....
        /*0df4*/ 	.word	0x00009eb0
        /*0df8*/ 	.word	0x00000000
        /*0dfc*/ 	.word	0x000001b8
        /*0e00*/ 	.short	0x010a
        /*0e02*/ 	.byte	0xff
	.zero		1


	//   ....[208]....
        /*0e04*/ 	.word	0x00009f10
        /*0e08*/ 	.word	0x00000000
        /*0e0c*/ 	.word	0x000001b0
        /*0e10*/ 	.short	0x010a
        /*0e12*/ 	.byte	0xff
	.zero		1


	//   ....[209]....
        /*0e14*/ 	.word	0x00009f60
        /*0e18*/ 	.word	0x00000003
        /*0e1c*/ 	.word	0x000001d0
        /*0e20*/ 	.short	0x010a
        /*0e22*/ 	.byte	0xff
	.zero		1


	//   ....[210]....
        /*0e24*/ 	.word	0x00009fb0
        /*0e28*/ 	.word	0x00000003
        /*0e2c*/ 	.word	0x000001a0
        /*0e30*/ 	.short	0x010a
        /*0e32*/ 	.byte	0xff
	.zero		1


	//   ....[211]....
        /*0e34*/ 	.word	0x0000a000
        /*0e38*/ 	.word	0x0000005c
        /*0e3c*/ 	.word	0x000001f0
        /*0e40*/ 	.short	0x010a
        /*0e42*/ 	.byte	0xff
	.zero		1


	//   ....[212]....
        /*0e44*/ 	.word	0x0000a050
        /*0e48*/ 	.word	0x0000006b
        /*0e4c*/ 	.word	0x000001a0
        /*0e50*/ 	.short	0x010a
        /*0e52*/ 	.byte	0xff
	.zero		1


	//----- nvinfo : EIATTR_NUM_MBARRIERS
	.align		4
.L_47:
        /*0e54*/ 	.byte	0x03, 0x38
        /*0e56*/ 	.short	0x004b


	//----- nvinfo : EIATTR_EXIT_INSTR_OFFSETS
	.align		4
        /*0e58*/ 	.byte	0x04, 0x1c
        /*0e5a*/ 	.short	(.L_49 - .L_48)


	//   ....[0]....
.L_48:
        /*0e5c*/ 	.word	0x00003a40


	//   ....[1]....
        /*0e60*/ 	.word	0x00003f30


	//   ....[2]....
        /*0e64*/ 	.word	0x00003f90


	//   ....[3]....
        /*0e68*/ 	.word	0x00005230


	//   ....[4]....
        /*0e6c*/ 	.word	0x00006110


	//   ....[5]....
        /*0e70*/ 	.word	0x00006150


	//   ....[6]....
        /*0e74*/ 	.word	0x00008d90


	//----- nvinfo : EIATTR_MAX_THREADS
	.align		4
.L_49:
        /*0e78*/ 	.byte	0x04, 0x05
        /*0e7a*/ 	.short	(.L_51 - .L_50)
.L_50:
        /*0e7c*/ 	.word	0x00000100
        /*0e80*/ 	.word	0x00000001
        /*0e84*/ 	.word	0x00000001


	//----- nvinfo : EIATTR_CRS_STACK_SIZE
	.align		4
.L_51:
        /*0e88*/ 	.byte	0x04, 0x1e
        /*0e8a*/ 	.short	(.L_53 - .L_52)
.L_52:
        /*0e8c*/ 	.word	0x00000000


	//----- nvinfo : EIATTR_CBANK_PARAM_SIZE
	.align		4
.L_53:
        /*0e90*/ 	.byte	0x03, 0x19
        /*0e92*/ 	.short	0x0800


	//----- nvinfo : EIATTR_PARAM_CBANK
	.align		4
        /*0e94*/ 	.byte	0x04, 0x0a
        /*0e96*/ 	.short	(.L_55 - .L_54)
	.align		4
.L_54:
        /*0e98*/ 	.word	index@(.nv.constant0._ZN7cutlass13device_kernelINS_4gemm6kernel13GemmUniversalIN4cute5tupleIJiiiiEEENS1_10collective13CollectiveMmaINS1_35MainloopSm100TmaUmmaWarpSpecializedILi26ELi2ELi4ENS5_IJNS4_1CILi2EEENSA_ILi4EEENSA_ILi1EEEEEEEENS5_IJNSA_ILi128EEESG_NSA_ILi64EEEEEENS_12float_e4m3_tENS5_IJlSD_lEEESJ_SK_NS4_8TiledMMAINS4_8MMA_AtomIJNS4_10MMA_TraitsINS4_25SM100_MMA_F8F6F4_2x1SM_SSEJSJ_SJ_fSG_SG_NS4_17integral_constantINS4_4UMMA5MajorELSR_0EEESS_NSP_INSQ_7ScaleInELST_0EEESU_EEEEEENS4_6LayoutINS5_IJSD_SD_SD_EEENS5_IJNSA_ILi0EEESZ_SZ_EEEEENS5_IJNS4_10UnderscoreES12_S12_EEEEENS4_28SM100_TMA_2SM_LOAD_MULTICASTENS4_14ComposedLayoutINS4_7SwizzleILi2ELi4ELi3EEENS4_18smem_ptr_flag_bitsILi8EEENSX_INS5_IJNSA_ILi8EEESH_EEENS5_IJSH_SD_EEEEEEEvNS4_8identityENS4_18SM100_TMA_2SM_LOADES1F_vS1G_EENS_8epilogue10collective18CollectiveEpilogueINS1J_23Sm100TmaWarpSpecializedILi2ELi2ELi32ELb0ELb0EEEJNS5_IJSH_SG_SH_EEENS5_IJNSX_ISH_SD_EENSX_INS5_IJNSA_ILi32EEESB_EEENS5_IJSD_SH_EEEEEEEESJ_SK_SJ_SK_NS1J_6fusion15FusionCallbacksIS1N_NS1V_17LinearCombinationISJ_fSJ_fLNS_15FloatRoundStyleE2EEES1O_S1U_JEEENS4_5SM1004TMEM4LOAD26SM100_TMEM_LOAD_32dp32b32xENS4_13SM90_TMA_LOADENS16_INS17_ILi1ELi4ELi3EEES1A_NSX_INS5_IJS1B_S1Q_EEENS5_IJS1Q_SD_EEEEEEENS4_39AutoVectorizingCopyWithAssumedAlignmentILi128EEENS4_14SM90_TMA_STOREES2A_S2C_S2C_EEEvvEEEEvNT_6ParamsE)
        /*0e9c*/ 	.short	0x0380
        /*0e9e*/ 	.short	0x0800


	//----- nvinfo : EIATTR_SW_WAR
	.align		4
.L_55:
        /*0ea0*/ 	.byte	0x04, 0x36
        /*0ea2*/ 	.short	(.L_57 - .L_56)
.L_56:
        /*0ea4*/ 	.word	0x00000008
.L_57:


//--------------------- .nv.callgraph             --------------------------
	.section	.nv.callgraph,"",@"SHT_CUDA_CALLGRAPH"
	.align	4
	.sectionentsize	8
	.align		4
        /*0000*/ 	.word	0x00000000
	.align		4
        /*0004*/ 	.word	0xffffffff
	.align		4
        /*0008*/ 	.word	index@(_ZN7cutlass13device_kernelINS_4gemm6kernel13GemmUniversalIN4cute5tupleIJiiiiEEENS1_10collective13CollectiveMmaINS1_35MainloopSm100TmaUmmaWarpSpecializedILi26ELi2ELi4ENS5_IJNS4_1CILi2EEENSA_ILi4EEENSA_ILi1EEEEEEEENS5_IJNSA_ILi128EEESG_NSA_ILi64EEEEEENS_12float_e4m3_tENS5_IJlSD_lEEESJ_SK_NS4_8TiledMMAINS4_8MMA_AtomIJNS4_10MMA_TraitsINS4_25SM100_MMA_F8F6F4_2x1SM_SSEJSJ_SJ_fSG_SG_NS4_17integral_constantINS4_4UMMA5MajorELSR_0EEESS_NSP_INSQ_7ScaleInELST_0EEESU_EEEEEENS4_6LayoutINS5_IJSD_SD_SD_EEENS5_IJNSA_ILi0EEESZ_SZ_EEEEENS5_IJNS4_10UnderscoreES12_S12_EEEEENS4_28SM100_TMA_2SM_LOAD_MULTICASTENS4_14ComposedLayoutINS4_7SwizzleILi2ELi4ELi3EEENS4_18smem_ptr_flag_bitsILi8EEENSX_INS5_IJNSA_ILi8EEESH_EEENS5_IJSH_SD_EEEEEEEvNS4_8identityENS4_18SM100_TMA_2SM_LOADES1F_vS1G_EENS_8epilogue10collective18CollectiveEpilogueINS1J_23Sm100TmaWarpSpecializedILi2ELi2ELi32ELb0ELb0EEEJNS5_IJSH_SG_SH_EEENS5_IJNSX_ISH_SD_EENSX_INS5_IJNSA_ILi32EEESB_EEENS5_IJSD_SH_EEEEEEEESJ_SK_SJ_SK_NS1J_6fusion15FusionCallbacksIS1N_NS1V_17LinearCombinationISJ_fSJ_fLNS_15FloatRoundStyleE2EEES1O_S1U_JEEENS4_5SM1004TMEM4LOAD26SM100_TMEM_LOAD_32dp32b32xENS4_13SM90_TMA_LOADENS16_INS17_ILi1ELi4ELi3EEES1A_NSX_INS5_IJS1B_S1Q_EEENS5_IJS1Q_SD_EEEEEEENS4_39AutoVectorizingCopyWithAssumedAlignmentILi128EEENS4_14SM90_TMA_STOREES2A_S2C_S2C_EEEvvEEEEvNT_6ParamsE)
	.align		4
        /*000c*/ 	.word	index@(__assertfail)
	.align		4
        /*0010*/ 	.word	0x00000000
	.align		4
        /*0014*/ 	.word	0xfffffffe
	.align		4
        /*0018*/ 	.word	0x00000000
	.align		4
        /*001c*/ 	.word	0xfffffffd
	.align		4
        /*0020*/ 	.word	0x00000000
	.align		4
        /*0024*/ 	.word	0xfffffffc


//--------------------- .nv.constant4             --------------------------
	.section	.nv.constant4,"a",@progbits
	.align	8
	.align		8
.nv.constant4:
        /*0000*/ 	.dword	__assertfail
	.align		8
        /*0008*/ 	.dword	__unnamed_1
	.align		8
        /*0010*/ 	.dword	__unnamed_2
	.align		8
        /*0018*/ 	.dword	_ZN40_INTERNAL_d467e08f_4_k_cu_93c097e0_256864cuda3std3__45__cpo5beginE
	.align		8
        /*0020*/ 	.dword	_ZN40_INTERNAL_d467e08f_4_k_cu_93c097e0_256864cuda3std3__45__cpo3endE
	.align		8
        /*0028*/ 	.dword	_ZN40_INTERNAL_d467e08f_4_k_cu_93c097e0_256864cuda3std3__45__cpo6cbeginE
	.align		8
        /*0030*/ 	.dword	_ZN40_INTERNAL_d467e08f_4_k_cu_93c097e0_256864cuda3std3__45__cpo4cendE
	.align		8
        /*0038*/ 	.dword	_ZN40_INTERNAL_d467e08f_4_k_cu_93c097e0_256864cuda3std3__442_GLOBAL__N__d467e08f_4_k_cu_93c097e0_256866ignoreE
	.align		8
        /*0040*/ 	.dword	_ZN40_INTERNAL_d467e08f_4_k_cu_93c097e0_256864cuda3std3__419piecewise_constructE
	.align		8
        /*0048*/ 	.dword	_ZN40_INTERNAL_d467e08f_4_k_cu_93c097e0_256864cuda3std3__48in_placeE
	.align		8
        /*0050*/ 	.dword	_ZN40_INTERNAL_d467e08f_4_k_cu_93c097e0_256864cuda3std6ranges3__45__cpo4swapE
	.align		8
        /*0058*/ 	.dword	_ZN40_INTERNAL_d467e08f_4_k_cu_93c097e0_256864cuda3std6ranges3__45__cpo9iter_moveE
	.align		8
        /*0060*/ 	.dword	_ZN40_INTERNAL_d467e08f_4_k_cu_93c097e0_256864cute7productE
	.align		8
        /*0068*/ 	.dword	_ZN40_INTERNAL_d467e08f_4_k_cu_93c097e0_256864cute1_E
	.align		8
        /*0070*/ 	.dword	$str$25
	.align		8
        /*0078*/ 	.dword	$str$26
	.align		8
        /*0080*/ 	.dword	$str$27
	.align		8
        /*0088*/ 	.dword	$str$28


//--------------------- .text._ZN7cutlass13device_kernelINS_4gemm6kernel13GemmUniversalIN4cute5tupleIJiiiiEEENS1_10collective13CollectiveMmaINS1_35MainloopSm100TmaUmmaWarpSpecializedILi26ELi2ELi4ENS5_IJNS4_1CILi2EEENSA_ILi4EEENSA_ILi1EEEEEEEENS5_IJNSA_ILi128EEESG_NSA_ILi64EEEEEENS_12float_e4m3_tENS5_IJlSD_lEEESJ_SK_NS4_8TiledMMAINS4_8MMA_AtomIJNS4_10MMA_TraitsINS4_25SM100_MMA_F8F6F4_2x1SM_SSEJSJ_SJ_fSG_SG_NS4_17integral_constantINS4_4UMMA5MajorELSR_0EEESS_NSP_INSQ_7ScaleInELST_0EEESU_EEEEEENS4_6LayoutINS5_IJSD_SD_SD_EEENS5_IJNSA_ILi0EEESZ_SZ_EEEEENS5_IJNS4_10UnderscoreES12_S12_EEEEENS4_28SM100_TMA_2SM_LOAD_MULTICASTENS4_14ComposedLayoutINS4_7SwizzleILi2ELi4ELi3EEENS4_18smem_ptr_flag_bitsILi8EEENSX_INS5_IJNSA_ILi8EEESH_EEENS5_IJSH_SD_EEEEEEEvNS4_8identityENS4_18SM100_TMA_2SM_LOADES1F_vS1G_EENS_8epilogue10collective18CollectiveEpilogueINS1J_23Sm100TmaWarpSpecializedILi2ELi2ELi32ELb0ELb0EEEJNS5_IJSH_SG_SH_EEENS5_IJNSX_ISH_SD_EENSX_INS5_IJNSA_ILi32EEESB_EEENS5_IJSD_SH_EEEEEEEESJ_SK_SJ_SK_NS1J_6fusion15FusionCallbacksIS1N_NS1V_17LinearCombinationISJ_fSJ_fLNS_15FloatRoundStyleE2EEES1O_S1U_JEEENS4_5SM1004TMEM4LOAD26SM100_TMEM_LOAD_32dp32b32xENS4_13SM90_TMA_LOADENS16_INS17_ILi1ELi4ELi3EEES1A_NSX_INS5_IJS1B_S1Q_EEENS5_IJS1Q_SD_EEEEEEENS4_39AutoVectorizingCopyWithAssumedAlignmentILi128EEENS4_14SM90_TMA_STOREES2A_S2C_S2C_EEEvvEEEEvNT_6ParamsE --------------------------
	.section	.text._ZN7cutlass13device_kernelINS_4gemm6kernel13GemmUniversalIN4cute5tupleIJiiiiEEENS1_10collective13CollectiveMmaINS1_35MainloopSm100TmaUmmaWarpSpecializedILi26ELi2ELi4ENS5_IJNS4_1CILi2EEENSA_ILi4EEENSA_ILi1EEEEEEEENS5_IJNSA_ILi128EEESG_NSA_ILi64EEEEEENS_12float_e4m3_tENS5_IJlSD_lEEESJ_SK_NS4_8TiledMMAINS4_8MMA_AtomIJNS4_10MMA_TraitsINS4_25SM100_MMA_F8F6F4_2x1SM_SSEJSJ_SJ_fSG_SG_NS4_17integral_constantINS4_4UMMA5MajorELSR_0EEESS_NSP_INSQ_7ScaleInELST_0EEESU_EEEEEENS4_6LayoutINS5_IJSD_SD_SD_EEENS5_IJNSA_ILi0EEESZ_SZ_EEEEENS5_IJNS4_10UnderscoreES12_S12_EEEEENS4_28SM100_TMA_2SM_LOAD_MULTICASTENS4_14ComposedLayoutINS4_7SwizzleILi2ELi4ELi3EEENS4_18smem_ptr_flag_bitsILi8EEENSX_INS5_IJNSA_ILi8EEESH_EEENS5_IJSH_SD_EEEEEEEvNS4_8identityENS4_18SM100_TMA_2SM_LOADES1F_vS1G_EENS_8epilogue10collective18CollectiveEpilogueINS1J_23Sm100TmaWarpSpecializedILi2ELi2ELi32ELb0ELb0EEEJNS5_IJSH_SG_SH_EEENS5_IJNSX_ISH_SD_EENSX_INS5_IJNSA_ILi32EEESB_EEENS5_IJSD_SH_EEEEEEEESJ_SK_SJ_SK_NS1J_6fusion15FusionCallbacksIS1N_NS1V_17LinearCombinationISJ_fSJ_fLNS_15FloatRoundStyleE2EEES1O_S1U_JEEENS4_5SM1004TMEM4LOAD26SM100_TMEM_LOAD_32dp32b32xENS4_13SM90_TMA_LOADENS16_INS17_ILi1ELi4ELi3EEES1A_NSX_INS5_IJS1B_S1Q_EEENS5_IJS1Q_SD_EEEEEEENS4_39AutoVectorizingCopyWithAssumedAlignmentILi128EEENS4_14SM90_TMA_STOREES2A_S2C_S2C_EEEvvEEEEvNT_6ParamsE,"ax",@progbits
	.align	128
.text._ZN7cutlass13device_kernelINS_4gemm6kernel13GemmUniversalIN4cute5tupleIJiiiiEEENS1_10collective13CollectiveMmaINS1_35MainloopSm100TmaUmmaWarpSpecializedILi26ELi2ELi4ENS5_IJNS4_1CILi2EEENSA_ILi4EEENSA_ILi1EEEEEEEENS5_IJNSA_ILi128EEESG_NSA_ILi64EEEEEENS_12float_e4m3_tENS5_IJlSD_lEEESJ_SK_NS4_8TiledMMAINS4_8MMA_AtomIJNS4_10MMA_TraitsINS4_25SM100_MMA_F8F6F4_2x1SM_SSEJSJ_SJ_fSG_SG_NS4_17integral_constantINS4_4UMMA5MajorELSR_0EEESS_NSP_INSQ_7ScaleInELST_0EEESU_EEEEEENS4_6LayoutINS5_IJSD_SD_SD_EEENS5_IJNSA_ILi0EEESZ_SZ_EEEEENS5_IJNS4_10UnderscoreES12_S12_EEEEENS4_28SM100_TMA_2SM_LOAD_MULTICASTENS4_14ComposedLayoutINS4_7SwizzleILi2ELi4ELi3EEENS4_18smem_ptr_flag_bitsILi8EEENSX_INS5_IJNSA_ILi8EEESH_EEENS5_IJSH_SD_EEEEEEEvNS4_8identityENS4_18SM100_TMA_2SM_LOADES1F_vS1G_EENS_8epilogue10collective18CollectiveEpilogueINS1J_23Sm100TmaWarpSpecializedILi2ELi2ELi32ELb0ELb0EEEJNS5_IJSH_SG_SH_EEENS5_IJNSX_ISH_SD_EENSX_INS5_IJNSA_ILi32EEESB_EEENS5_IJSD_SH_EEEEEEEESJ_SK_SJ_SK_NS1J_6fusion15FusionCallbacksIS1N_NS1V_17LinearCombinationISJ_fSJ_fLNS_15FloatRoundStyleE2EEES1O_S1U_JEEENS4_5SM1004TMEM4LOAD26SM100_TMEM_LOAD_32dp32b32xENS4_13SM90_TMA_LOADENS16_INS17_ILi1ELi4ELi3EEES1A_NSX_INS5_IJS1B_S1Q_EEENS5_IJS1Q_SD_EEEEEEENS4_39AutoVectorizingCopyWithAssumedAlignmentILi128EEENS4_14SM90_TMA_STOREES2A_S2C_S2C_EEEvvEEEEvNT_6ParamsE:
        .type           _ZN7cutlass13device_kernelINS_4gemm6kernel13GemmUniversalIN4cute5tupleIJiiiiEEENS1_10collective13CollectiveMmaINS1_35MainloopSm100TmaUmmaWarpSpecializedILi26ELi2ELi4ENS5_IJNS4_1CILi2EEENSA_ILi4EEENSA_ILi1EEEEEEEENS5_IJNSA_ILi128EEESG_NSA_ILi64EEEEEENS_12float_e4m3_tENS5_IJlSD_lEEESJ_SK_NS4_8TiledMMAINS4_8MMA_AtomIJNS4_10MMA_TraitsINS4_25SM100_MMA_F8F6F4_2x1SM_SSEJSJ_SJ_fSG_SG_NS4_17integral_constantINS4_4UMMA5MajorELSR_0EEESS_NSP_INSQ_7ScaleInELST_0EEESU_EEEEEENS4_6LayoutINS5_IJSD_SD_SD_EEENS5_IJNSA_ILi0EEESZ_SZ_EEEEENS5_IJNS4_10UnderscoreES12_S12_EEEEENS4_28SM100_TMA_2SM_LOAD_MULTICASTENS4_14ComposedLayoutINS4_7SwizzleILi2ELi4ELi3EEENS4_18smem_ptr_flag_bitsILi8EEENSX_INS5_IJNSA_ILi8EEESH_EEENS5_IJSH_SD_EEEEEEEvNS4_8identityENS4_18SM100_TMA_2SM_LOADES1F_vS1G_EENS_8epilogue10collective18CollectiveEpilogueINS1J_23Sm100TmaWarpSpecializedILi2ELi2ELi32ELb0ELb0EEEJNS5_IJSH_SG_SH_EEENS5_IJNSX_ISH_SD_EENSX_INS5_IJNSA_ILi32EEESB_EEENS5_IJSD_SH_EEEEEEEESJ_SK_SJ_SK_NS1J_6fusion15FusionCallbacksIS1N_NS1V_17LinearCombinationISJ_fSJ_fLNS_15FloatRoundStyleE2EEES1O_S1U_JEEENS4_5SM1004TMEM4LOAD26SM100_TMEM_LOAD_32dp32b32xENS4_13SM90_TMA_LOADENS16_INS17_ILi1ELi4ELi3EEES1A_NSX_INS5_IJS1B_S1Q_EEENS5_IJS1Q_SD_EEEEEEENS4_39AutoVectorizingCopyWithAssumedAlignmentILi128EEENS4_14SM90_TMA_STOREES2A_S2C_S2C_EEEvvEEEEvNT_6ParamsE,@function
        .size           _ZN7cutlass13device_kernelINS_4gemm6kernel13GemmUniversalIN4cute5tupleIJiiiiEEENS1_10collective13CollectiveMmaINS1_35MainloopSm100TmaUmmaWarpSpecializedILi26ELi2ELi4ENS5_IJNS4_1CILi2EEENSA_ILi4EEENSA_ILi1EEEEEEEENS5_IJNSA_ILi128EEESG_NSA_ILi64EEEEEENS_12float_e4m3_tENS5_IJlSD_lEEESJ_SK_NS4_8TiledMMAINS4_8MMA_AtomIJNS4_10MMA_TraitsINS4_25SM100_MMA_F8F6F4_2x1SM_SSEJSJ_SJ_fSG_SG_NS4_17integral_constantINS4_4UMMA5MajorELSR_0EEESS_NSP_INSQ_7ScaleInELST_0EEESU_EEEEEENS4_6LayoutINS5_IJSD_SD_SD_EEENS5_IJNSA_ILi0EEESZ_SZ_EEEEENS5_IJNS4_10UnderscoreES12_S12_EEEEENS4_28SM100_TMA_2SM_LOAD_MULTICASTENS4_14ComposedLayoutINS4_7SwizzleILi2ELi4ELi3EEENS4_18smem_ptr_flag_bitsILi8EEENSX_INS5_IJNSA_ILi8EEESH_EEENS5_IJSH_SD_EEEEEEEvNS4_8identityENS4_18SM100_TMA_2SM_LOADES1F_vS1G_EENS_8epilogue10collective18CollectiveEpilogueINS1J_23Sm100TmaWarpSpecializedILi2ELi2ELi32ELb0ELb0EEEJNS5_IJSH_SG_SH_EEENS5_IJNSX_ISH_SD_EENSX_INS5_IJNSA_ILi32EEESB_EEENS5_IJSD_SH_EEEEEEEESJ_SK_SJ_SK_NS1J_6fusion15FusionCallbacksIS1N_NS1V_17LinearCombinationISJ_fSJ_fLNS_15FloatRoundStyleE2EEES1O_S1U_JEEENS4_5SM1004TMEM4LOAD26SM100_TMEM_LOAD_32dp32b32xENS4_13SM90_TMA_LOADENS16_INS17_ILi1ELi4ELi3EEES1A_NSX_INS5_IJS1B_S1Q_EEENS5_IJS1Q_SD_EEEEEEENS4_39AutoVectorizingCopyWithAssumedAlignmentILi128EEENS4_14SM90_TMA_STOREES2A_S2C_S2C_EEEvvEEEEvNT_6ParamsE,(.L_x_230 - _ZN7cutlass13device_kernelINS_4gemm6kernel13GemmUniversalIN4cute5tupleIJiiiiEEENS1_10collective13CollectiveMmaINS1_35MainloopSm100TmaUmmaWarpSpecializedILi26ELi2ELi4ENS5_IJNS4_1CILi2EEENSA_ILi4EEENSA_ILi1EEEEEEEENS5_IJNSA_ILi128EEESG_NSA_ILi64EEEEEENS_12float_e4m3_tENS5_IJlSD_lEEESJ_SK_NS4_8TiledMMAINS4_8MMA_AtomIJNS4_10MMA_TraitsINS4_25SM100_MMA_F8F6F4_2x1SM_SSEJSJ_SJ_fSG_SG_NS4_17integral_constantINS4_4UMMA5MajorELSR_0EEESS_NSP_INSQ_7ScaleInELST_0EEESU_EEEEEENS4_6LayoutINS5_IJSD_SD_SD_EEENS5_IJNSA_ILi0EEESZ_SZ_EEEEENS5_IJNS4_10UnderscoreES12_S12_EEEEENS4_28SM100_TMA_2SM_LOAD_MULTICASTENS4_14ComposedLayoutINS4_7SwizzleILi2ELi4ELi3EEENS4_18smem_ptr_flag_bitsILi8EEENSX_INS5_IJNSA_ILi8EEESH_EEENS5_IJSH_SD_EEEEEEEvNS4_8identityENS4_18SM100_TMA_2SM_LOADES1F_vS1G_EENS_8epilogue10collective18CollectiveEpilogueINS1J_23Sm100TmaWarpSpecializedILi2ELi2ELi32ELb0ELb0EEEJNS5_IJSH_SG_SH_EEENS5_IJNSX_ISH_SD_EENSX_INS5_IJNSA_ILi32EEESB_EEENS5_IJSD_SH_EEEEEEEESJ_SK_SJ_SK_NS1J_6fusion15FusionCallbacksIS1N_NS1V_17LinearCombinationISJ_fSJ_fLNS_15FloatRoundStyleE2EEES1O_S1U_JEEENS4_5SM1004TMEM4LOAD26SM100_TMEM_LOAD_32dp32b32xENS4_13SM90_TMA_LOADENS16_INS17_ILi1ELi4ELi3EEES1A_NSX_INS5_IJS1B_S1Q_EEENS5_IJS1Q_SD_EEEEEEENS4_39AutoVectorizingCopyWithAssumedAlignmentILi128EEENS4_14SM90_TMA_STOREES2A_S2C_S2C_EEEvvEEEEvNT_6ParamsE)
        .other          _ZN7cutlass13device_kernelINS_4gemm6kernel13GemmUniversalIN4cute5tupleIJiiiiEEENS1_10collective13CollectiveMmaINS1_35MainloopSm100TmaUmmaWarpSpecializedILi26ELi2ELi4ENS5_IJNS4_1CILi2EEENSA_ILi4EEENSA_ILi1EEEEEEEENS5_IJNSA_ILi128EEESG_NSA_ILi64EEEEEENS_12float_e4m3_tENS5_IJlSD_lEEESJ_SK_NS4_8TiledMMAINS4_8MMA_AtomIJNS4_10MMA_TraitsINS4_25SM100_MMA_F8F6F4_2x1SM_SSEJSJ_SJ_fSG_SG_NS4_17integral_constantINS4_4UMMA5MajorELSR_0EEESS_NSP_INSQ_7ScaleInELST_0EEESU_EEEEEENS4_6LayoutINS5_IJSD_SD_SD_EEENS5_IJNSA_ILi0EEESZ_SZ_EEEEENS5_IJNS4_10UnderscoreES12_S12_EEEEENS4_28SM100_TMA_2SM_LOAD_MULTICASTENS4_14ComposedLayoutINS4_7SwizzleILi2ELi4ELi3EEENS4_18smem_ptr_flag_bitsILi8EEENSX_INS5_IJNSA_ILi8EEESH_EEENS5_IJSH_SD_EEEEEEEvNS4_8identityENS4_18SM100_TMA_2SM_LOADES1F_vS1G_EENS_8epilogue10collective18CollectiveEpilogueINS1J_23Sm100TmaWarpSpecializedILi2ELi2ELi32ELb0ELb0EEEJNS5_IJSH_SG_SH_EEENS5_IJNSX_ISH_SD_EENSX_INS5_IJNSA_ILi32EEESB_EEENS5_IJSD_SH_EEEEEEEESJ_SK_SJ_SK_NS1J_6fusion15FusionCallbacksIS1N_NS1V_17LinearCombinationISJ_fSJ_fLNS_15FloatRoundStyleE2EEES1O_S1U_JEEENS4_5SM1004TMEM4LOAD26SM100_TMEM_LOAD_32dp32b32xENS4_13SM90_TMA_LOADENS16_INS17_ILi1ELi4ELi3EEES1A_NSX_INS5_IJS1B_S1Q_EEENS5_IJS1Q_SD_EEEEEEENS4_39AutoVectorizingCopyWithAssumedAlignmentILi128EEENS4_14SM90_TMA_STOREES2A_S2C_S2C_EEEvvEEEEvNT_6ParamsE,@"STO_CUDA_ENTRY STV_DEFAULT"
_ZN7cutlass13device_kernelINS_4gemm6kernel13GemmUniversalIN4cute5tupleIJiiiiEEENS1_10collective13CollectiveMmaINS1_35MainloopSm100TmaUmmaWarpSpecializedILi26ELi2ELi4ENS5_IJNS4_1CILi2EEENSA_ILi4EEENSA_ILi1EEEEEEEENS5_IJNSA_ILi128EEESG_NSA_ILi64EEEEEENS_12float_e4m3_tENS5_IJlSD_lEEESJ_SK_NS4_8TiledMMAINS4_8MMA_AtomIJNS4_10MMA_TraitsINS4_25SM100_MMA_F8F6F4_2x1SM_SSEJSJ_SJ_fSG_SG_NS4_17integral_constantINS4_4UMMA5MajorELSR_0EEESS_NSP_INSQ_7ScaleInELST_0EEESU_EEEEEENS4_6LayoutINS5_IJSD_SD_SD_EEENS5_IJNSA_ILi0EEESZ_SZ_EEEEENS5_IJNS4_10UnderscoreES12_S12_EEEEENS4_28SM100_TMA_2SM_LOAD_MULTICASTENS4_14ComposedLayoutINS4_7SwizzleILi2ELi4ELi3EEENS4_18smem_ptr_flag_bitsILi8EEENSX_INS5_IJNSA_ILi8EEESH_EEENS5_IJSH_SD_EEEEEEEvNS4_8identityENS4_18SM100_TMA_2SM_LOADES1F_vS1G_EENS_8epilogue10collective18CollectiveEpilogueINS1J_23Sm100TmaWarpSpecializedILi2ELi2ELi32ELb0ELb0EEEJNS5_IJSH_SG_SH_EEENS5_IJNSX_ISH_SD_EENSX_INS5_IJNSA_ILi32EEESB_EEENS5_IJSD_SH_EEEEEEEESJ_SK_SJ_SK_NS1J_6fusion15FusionCallbacksIS1N_NS1V_17LinearCombinationISJ_fSJ_fLNS_15FloatRoundStyleE2EEES1O_S1U_JEEENS4_5SM1004TMEM4LOAD26SM100_TMEM_LOAD_32dp32b32xENS4_13SM90_TMA_LOADENS16_INS17_ILi1ELi4ELi3EEES1A_NSX_INS5_IJS1B_S1Q_EEENS5_IJS1Q_SD_EEEEEEENS4_39AutoVectorizingCopyWithAssumedAlignmentILi128EEENS4_14SM90_TMA_STOREES2A_S2C_S2C_EEEvvEEEEvNT_6ParamsE:
[----:B------:R-:W1:Y:S01]  /*0000*/  LDC R1, c[0x0][0x37c] ;  /* 0x0000df00ff017b82 */ /* 0x000e620000000800 */
[----:B------:R-:W2:Y:S01]  /*0010*/  S2R R99, SR_TID.X ;  /* 0x0000000000637919 */ /* 0x000ea20000002100 */
[----:B------:R-:W3:Y:S06]  /*0020*/  LDCU.64 UR8, c[0x0][0x890] ;  /* 0x00011200ff0877ac */ /* 0x000eec0008000a00 */
[----:B------:R-:W4:Y:S01]  /*0030*/  S2UR UR46, SR_CgaCtaId ;  /* 0x00000000002e79c3 */ /* 0x000f220000008800 */
[----:B------:R-:W-:Y:S02]  /*0040*/  PRMT R90, RZ, 0x7610, R90 ;  /* 0x00007610ff5a7816 */ /* 0x000fe4000000005a */
[----:B------:R-:W-:-:S02]  /*0050*/  ELECT P0, URZ, PT ;  /* 0x0000000000ff782f */ /* 0x000fc40003800000 */
[----:B---3--:R-:W-:-:S04]  /*0060*/  ISETP.NE.U32.AND P1, PT, RZ, UR8, PT ;  /* 0x00000008ff007c0c */ /* 0x008fc8000bf25070 */
[----:B------:R-:W-:Y:S01]  /*0070*/  ISETP.NE.AND.EX P2, PT, RZ, UR9, PT, P1 ;  /* 0x00000009ff007c0c */ /* 0x000fe2000bf45310 */
[----:B----4-:R-:W-:Y:S02]  /*0080*/  ULOP3.LUT UR33, UR46, 0x1, URZ, 0xc0, !UPT ;  /* 0x000000012e217892 */ /* 0x010fe4000f8ec0ff */
[----:B------:R-:W-:Y:S01]  /*0090*/  ULOP3.LUT UR34, UR46, 0x1, URZ, 0x3c, !UPT ;  /* 0x000000012e227892 */ /* 0x000fe2000f8e3cff */
[----:B--2---:R-:W-:-:S05]  /*00a0*/  SHF.R.U32.HI R91, RZ, 0x5, R99 ;  /* 0x00000005ff5b7819 */ /* 0x004fca0000011663 */
[----:B------:R-:W2:Y:S02]  /*00b0*/  SHFL.IDX PT, R0, R91, RZ, 0x1f ;  /* 0x00001fff5b007589 */ /* 0x000ea400000e0000 */
[----:B--2---:R-:W-:Y:S02]  /*00c0*/  R2UR UR23, R0 ;  /* 0x00000000001772ca */ /* 0x004fe400000e0000 */
[----:B-1----:R-:W-:Y:S05]  /*00d0*/  @P2 BRA `(.L_x_0) ;  /* 0x0000000000302947 */ /* 0x002fea0003800000 */
[----:B------:R-:W1:Y:S02]  /*00e0*/  LDCU.64 UR4, c[0x0][0x888] ;  /* 0x00011100ff0477ac */ /* 0x000e640008000a00 */
[----:B-1----:R-:W-:-:S04]  /*00f0*/  UISETP.NE.U32.AND UP0, UPT, UR4, URZ, UPT ;  /* 0x000000ff0400728c */ /* 0x002fc8000bf05070 */
[----:B------:R-:W-:-:S09]  /*0100*/  UISETP.NE.AND.EX UP0, UPT, UR5, URZ, UPT, UP0 ;  /* 0x000000ff0500728c */ /* 0x000fd2000bf05300 */
[----:B------:R-:W-:Y:S05]  /*0110*/  BRA.U !UP0, `(.L_x_1) ;  /* 0x0000000108147547 */ /* 0x000fea000b800000 */
[----:B------:R-:W1:Y:S01]  /*0120*/  LDC.64 R2, c[0x0][0x888] ;  /* 0x00022200ff027b82 */ /* 0x000e620000000a00 */
[----:B------:R-:W1:Y:S02]  /*0130*/  LDCU.64 UR4, c[0x0][0x358] ;  /* 0x00006b00ff0477ac */ /* 0x000e640008000a00 */
[----:B-1----:R1:W5:Y:S01]  /*0140*/  LDG.E R41, desc[UR4][R2.64] ;  /* 0x0000000402297981 */ /* 0x002362000c1e1900 */
[----:B------:R-:W-:Y:S01]  /*0150*/  HFMA2 R90, -RZ, RZ, 0, 5.9604644775390625e-08 ;  /* 0x00000001ff5a7431 */ /* 0x000fe200000001ff */
[----:B------:R-:W-:Y:S05]  /*0160*/  BRA `(.L_x_0) ;  /* 0x00000000000c7947 */ /* 0x000fea0003800000 */
.L_x_1:
[----:B------:R-:W1:Y:S01]  /*0170*/  LDCU UR4, c[0x0][0x880] ;  /* 0x00011000ff0477ac */ /* 0x000e620008000800 */
[----:B------:R-:W-:Y:S01]  /*0180*/  HFMA2 R90, -RZ, RZ, 0, 5.9604644775390625e-08 ;  /* 0x00000001ff5a7431 */ /* 0x000fe200000001ff */
[----:B-1----:R-:W-:-:S07]  /*0190*/  MOV R41, UR4 ;  /* 0x0000000400297c02 */ /* 0x002fce0008000f00 */
.L_x_0:
[----:B------:R-:W2:Y:S02]  /*01a0*/  LDCU.64 UR4, c[0x0][0x8b0] ;  /* 0x00011600ff0477ac */ /* 0x000ea40008000a00 */
[----:B--2---:R-:W-:-:S04]  /*01b0*/  UISETP.NE.U32.AND UP0, UPT, UR4, URZ, UPT ;  /* 0x000000ff0400728c */ /* 0x004fc8000bf05070 */
[----:B------:R-:W-:-:S09]  /*01c0*/  UISETP.NE.AND.EX UP0, UPT, UR5, URZ, UPT, UP0 ;  /* 0x000000ff0500728c */ /* 0x000fd2000bf05300 */
[----:B------:R-:W-:Y:S05]  /*01d0*/  BRA.U UP0, `(.L_x_2) ;  /* 0x0000000100287547 */ /* 0x000fea000b800000 */
[----:B------:R-:W2:Y:S02]  /*01e0*/  LDCU.64 UR4, c[0x0][0x8a8] ;  /* 0x00011500ff0477ac */ /* 0x000ea40008000a00 */
[----:B--2---:R-:W-:-:S04]  /*01f0*/  UISETP.NE.U32.AND UP0, UPT, UR4, URZ, UPT ;  /* 0x000000ff0400728c */ /* 0x004fc8000bf05070 */
[----:B------:R-:W-:-:S09]  /*0200*/  UISETP.NE.AND.EX UP0, UPT, UR5, URZ, UPT, UP0 ;  /* 0x000000ff0500728c */ /* 0x000fd2000bf05300 */
[----:B------:R-:W-:Y:S05]  /*0210*/  BRA.U !UP0, `(.L_x_3) ;  /* 0x0000000108107547 */ /* 0x000fea000b800000 */
[----:B------:R-:W2:Y:S01]  /*0220*/  LDC.64 R38, c[0x0][0x8a8] ;  /* 0x00022a00ff267b82 */ /* 0x000ea20000000a00 */
[----:B------:R-:W2:Y:S02]  /*0230*/  LDCU.64 UR4, c[0x0][0x358] ;  /* 0x00006b00ff0477ac */ /* 0x000ea40008000a00 */
[----:B--2---:R2:W5:Y:S01]  /*0240*/  LDG.E R38, desc[UR4][R38.64] ;  /* 0x0000000426267981 */ /* 0x004562000c1e1900 */
[----:B------:R-:W-:Y:S05]  /*0250*/  BRA `(.L_x_2) ;  /* 0x0000000000087947 */ /* 0x000fea0003800000 */
.L_x_3:
[----:B------:R-:W2:Y:S02]  /*0260*/  LDCU UR4, c[0x0][0x8a0] ;  /* 0x00011400ff0477ac */ /* 0x000ea40008000800 */
[----:B--2---:R-:W-:Y:S02]  /*0270*/  MOV R38, UR4 ;  /* 0x0000000400267c02 */ /* 0x004fe40008000f00 */
.L_x_2:
[----:B------:R-:W-:Y:S01]  /*0280*/  IMAD.U32 R0, RZ, RZ, UR23 ;  /* 0x00000017ff007e24 */ /* 0x000fe2000f8e00ff */
[----:B------:R-:W-:Y:S04]  /*0290*/  BSSY.RECONVERGENT B0, `(.L_x_4) ;  /* 0x000000c000007945 */ /* 0x000fe80003800200 */
[C---:B------:R-:W-:Y:S02]  /*02a0*/  ISETP.NE.OR P3, PT, R0.reuse, 0x1, !P0 ;  /* 0x000000010000780c */ /* 0x040fe40004765670 */
[----:B------:R-:W-:-:S11]  /*02b0*/  ISETP.NE.OR P2, PT, R0, 0x3, !P0 ;  /* 0x000000030000780c */ /* 0x000fd60004745670 */
[----:B------:R-:W-:Y:S05]  /*02c0*/  @P3 BRA `(.L_x_5) ;  /* 0x0000000000203947 */ /* 0x000fea0003800000 */
[----:B------:R-:W3:Y:S02]  /*02d0*/  LDCU.64 UR4, c[0x0][0x348] ;  /* 0x00006900ff0477ac */ /* 0x000ee40008000a00 */
[----:B---3--:R-:W-:Y:S02]  /*02e0*/  UIADD3 UR6, UP1, UPT, UR4, 0x80, URZ ;  /* 0x0000008004067890 */ /* 0x008fe4000ff3e0ff */
[----:B------:R-:W-:Y:S02]  /*02f0*/  UIADD3 UR4, UP0, UPT, UR4, 0x180, URZ ;  /* 0x0000018004047890 */ /* 0x000fe4000ff1e0ff */
[----:B------:R-:W-:Y:S02]  /*0300*/  UIADD3.X UR7, UPT, UPT, URZ, UR5, URZ, UP1, !UPT ;  /* 0x00000005ff077290 */ /* 0x000fe40008ffe4ff */
[----:B------:R-:W-:-:S07]  /*0310*/  UIADD3.X UR5, UPT, UPT, URZ, UR5, URZ, UP0, !UPT ;  /* 0x00000005ff057290 */ /* 0x000fce00087fe4ff */
[----:B------:R3:W-:Y:S02]  /*0320*/  UTMACCTL.PF [UR6] ;  /* 0x00000000060079b9 */ /* 0x0007e40008040000 */
[----:B------:R3:W-:Y:S02]  /*0330*/  UTMACCTL.PF [UR4] ;  /* 0x00000000040079b9 */ /* 0x0007e40008040000 */
[----:B---3--:R-:W-:Y:S01]  /*0340*/  NOP ;  /* 0x0000000000007918 */ /* 0x008fe20000000000 */
.L_x_5:
[----:B------:R-:W-:Y:S05]  /*0350*/  BSYNC.RECONVERGENT B0 ;  /* 0x0000000000007941 */ /* 0x000fea0003800200 */
.L_x_4:
[----:B------:R-:W-:Y:S04]  /*0360*/  BSSY.RECONVERGENT B0, `(.L_x_6) ;  /* 0x000000a000007945 */ /* 0x000fe80003800200 */
        /* <DEDUP_REMOVED lines=9> */
.L_x_7:
[----:B------:R-:W-:Y:S05]  /*0400*/  BSYNC.RECONVERGENT B0 ;  /* 0x0000000000007941 */ /* 0x000fea0003800200 */
.L_x_6:
[----:B------:R-:W3:Y:S01]  /*0410*/  LDCU.64 UR4, c[0x0][0x888] ;  /* 0x00011100ff0477ac */ /* 0x000ee20008000a00 */
[----:B------:R-:W-:Y:S01]  /*0420*/  ISETP.NE.AND.EX P1, PT, RZ, UR9, PT, P1 ;  /* 0x00000009ff007c0c */ /* 0x000fe2000bf25310 */
[----:B------:R-:W-:Y:S01]  /*0430*/  UPLOP3.LUT UP4, UPT, UPT, UPT, UPT, 0x80, 0x8 ;  /* 0x000000000008789c */ /* 0x000fe20003f8f070 */
[----:B---3--:R-:W-:-:S04]  /*0440*/  ISETP.NE.U32.AND P2, PT, RZ, UR4, PT ;  /* 0x00000004ff007c0c */ /* 0x008fc8000bf45070 */
[----:B------:R-:W-:-:S13]  /*0450*/  ISETP.NE.AND.EX P2, PT, RZ, UR5, PT, P2 ;  /* 0x00000005ff007c0c */ /* 0x000fda000bf45320 */
[----:B------:R-:W-:Y:S05]  /*0460*/  @P2 BRA P1, `(.L_x_8) ;  /* 0x0000000000282947 */ /* 0x000fea0000800000 */
[----:B------:R-:W-:Y:S01]  /*0470*/  UISETP.NE.U32.AND UP0, UPT, UR8, URZ, UPT ;  /* 0x000000ff0800728c */ /* 0x000fe2000bf05070 */
[----:B-----5:R-:W-:Y:S01]  /*0480*/  FSETP.NEU.AND P1, PT, R41, RZ, PT ;  /* 0x000000ff2900720b */ /* 0x020fe20003f2d000 */
[----:B------:R-:W-:Y:S02]  /*0490*/  UISETP.NE.U32.AND UP2, UPT, UR4, URZ, UPT ;  /* 0x000000ff0400728c */ /* 0x000fe4000bf45070 */
[----:B------:R-:W-:Y:S02]  /*04a0*/  UISETP.NE.AND.EX UP1, UPT, UR9, URZ, UPT, UP0 ;  /* 0x000000ff0900728c */ /* 0x000fe4000bf25300 */
[----:B------:R-:W-:-:S04]  /*04b0*/  UISETP.NE.AND.EX UP0, UPT, UR5, URZ, UPT, UP2 ;  /* 0x000000ff0500728c */ /* 0x000fc8000bf05320 */
[----:B------:R-:W-:-:S04]  /*04c0*/  USEL UR4, URZ, 0xffffffff, UP0 ;  /* 0xffffffffff047887 */ /* 0x000fc80008000000 */
[----:B------:R-:W-:Y:S01]  /*04d0*/  VOTEU.ANY UP0, P1 ;  /* 0x0000000000ff7886 */ /* 0x000fe20000800100 */
[----:B------:R-:W-:-:S04]  /*04e0*/  @!UP1 USEL UR4, URZ, 0xffffffff, UP0 ;  /* 0xffffffffff049887 */ /* 0x000fc80008000000 */
[----:B------:R-:W-:-:S04]  /*04f0*/  ULOP3.LUT UR4, UR4, 0x1, URZ, 0xc0, !UPT ;  /* 0x0000000104047892 */ /* 0x000fc8000f8ec0ff */
[----:B------:R-:W-:-:S11]  /*0500*/  UISETP.NE.U32.AND UP4, UPT, UR4, 0x1, UPT ;  /* 0x000000010400788c */ /* 0x000fd6000bf85070 */
.L_x_8:
[----:B------:R-:W3:Y:S01]  /*0510*/  SHFL.IDX PT, R0, R91, RZ, 0x1f ;  /* 0x00001fff5b007589 */ /* 0x000ee200000e0000 */
[----:B------:R-:W-:-:S04]  /*0520*/  UISETP.NE.AND UP0, UPT, UR23, 0x2, UPT ;  /* 0x000000021700788c */ /* 0x000fc8000bf05270 */
[----:B------:R-:W-:Y:S02]  /*0530*/  UISETP.EQ.AND UP1, UPT, UR33, URZ, !UP0 ;  /* 0x000000ff2100728c */ /* 0x000fe4000c722270 */
[----:B------:R-:W-:-:S04]  /*0540*/  USEL UR41, URZ, 0x1, UP0 ;  /* 0x00000001ff297887 */ /* 0x000fc80008000000 */
[----:B------:R-:W-:Y:S02]  /*0550*/  PLOP3.LUT P3, PT, P0, PT, UP1, 0x80, 0x8 ;  /* 0x000000000008781c */ /* 0x000fe4000076f018 */
[----:B---3--:R-:W-:-:S13]  /*0560*/  ISETP.NE.AND P1, PT, R0, RZ, PT ;  /* 0x000000ff0000720c */ /* 0x008fda0003f25270 */
[----:B------:R-:W-:Y:S05]  /*0570*/  @P1 BRA `(.L_x_9) ;  /* 0x0000000400101947 */ /* 0x000fea0003800000 */
[----:B------:R-:W-:Y:S01]  /*0580*/  ELECT P1, URZ, PT ;  /* 0x0000000000ff782f */ /* 0x000fe20003820000 */
[----:B------:R-:W-:-:S12]  /*0590*/  BSSY.RECONVERGENT B0, `(.L_x_9) ;  /* 0x0000042000007945 */ /* 0x000fd80003800200 */
[----:B------:R-:W-:Y:S05]  /*05a0*/  @!P1 BRA `(.L_x_10) ;  /* 0x0000000400009947 */ /* 0x000fea0003800000 */
[----:B------:R-:W-:Y:S01]  /*05b0*/  UMOV UR4, 0x400 ;  /* 0x0000040000047882 */ /* 0x000fe20000000000 */
[----:B------:R-:W-:Y:S01]  /*05c0*/  UMOV UR8, 0x1 ;  /* 0x0000000100087882 */ /* 0x000fe20000000000 */
[----:B------:R-:W-:Y:S01]  /*05d0*/  UMOV UR6, 0x4 ;  /* 0x0000000400067882 */ /* 0x000fe20000000000 */
[----:B------:R-:W-:Y:S02]  /*05e0*/  ULEA UR4, UR46, UR4, 0x18 ;  /* 0x000000042e047291 */ /* 0x000fe4000f8ec0ff */
[----:B------:R-:W-:-:S04]  /*05f0*/  UIADD3 UR8, UPT, UPT, -UR8, 0x100000, URZ ;  /* 0x0010000008087890 */ /* 0x000fc8000fffe1ff */
[----:B------:R-:W-:Y:S02]  /*0600*/  USHF.L.U32 UR9, UR8, 0xb, URZ ;  /* 0x0000000b08097899 */ /* 0x000fe400080006ff */
[----:B------:R-:W-:Y:S02]  /*0610*/  USHF.L.U32 UR8, UR8, 0x1, URZ ;  /* 0x0000000108087899 */ /* 0x000fe400080006ff */
[----:B------:R-:W-:-:S04]  /*0620*/  UIADD3 UR6, UPT, UPT, -UR6, 0x100000, URZ ;  /* 0x0010000006067890 */ /* 0x000fc8000fffe1ff */
[----:B------:R-:W-:Y:S02]  /*0630*/  USHF.L.U32 UR7, UR6, 0xb, URZ ;  /* 0x0000000b06077899 */ /* 0x000fe400080006ff */
[----:B------:R-:W-:Y:S01]  /*0640*/  USHF.L.U32 UR6, UR6, 0x1, URZ ;  /* 0x0000000106067899 */ /* 0x000fe200080006ff */
[----:B------:R-:W3:Y:S03]  /*0650*/  FENCE.VIEW.ASYNC.S ;  /* 0x00000000000073c6 */ /* 0x000ee60000000000 */
[----:B---3--:R3:W4:Y:S08]  /*0660*/  SYNCS.EXCH.64 URZ, [UR4], UR8 ;  /* 0x0000000804ff75b2 */ /* 0x0087300008000100 */
[----:B------:R3:W1:Y:S01]  /*0670*/  SYNCS.EXCH.64 URZ, [UR4+0xd0], UR6 ;  /* 0x0000d00604ff75b2 */ /* 0x0006620008000100 */
        /* <DEDUP_REMOVED lines=49> */
[----:B------:R3:W1:Y:S02]  /*0990*/  SYNCS.EXCH.64 URZ, [UR4+0x198], UR6 ;  /* 0x0001980604ff75b2 */ /* 0x0006640008000100 */
[----:B---34-:R-:W-:Y:S01]  /*09a0*/  NOP ;  /* 0x0000000000007918 */ /* 0x018fe20000000000 */
.L_x_10:
[----:B------:R-:W-:Y:S05]  /*09b0*/  BSYNC.RECONVERGENT B0 ;  /* 0x0000000000007941 */ /* 0x000fea0003800200 */
.L_x_9:
[----:B------:R-:W3:Y:S01]  /*09c0*/  SHFL.IDX PT, R0, R91, RZ, 0x1f ;  /* 0x00001fff5b007589 */ /* 0x000ee200000e0000 */
[----:B------:R-:W-:Y:S01]  /*09d0*/  NOP ;  /* 0x0000000000007918 */ /* 0x000fe20000000000 */
[----:B---3--:R-:W-:-:S13]  /*09e0*/  ISETP.NE.AND P1, PT, R0, 0x1, PT ;  /* 0x000000010000780c */ /* 0x008fda0003f25270 */
[----:B------:R-:W-:Y:S05]  /*09f0*/  @P1 BRA `(.L_x_11) ;  /* 0x0000000000441947 */ /* 0x000fea0003800000 */
        /* <DEDUP_REMOVED lines=10> */
[----:B------:R-:W-:Y:S01]  /*0aa0*/  ELECT P1, URZ, PT ;  /* 0x0000000000ff782f */ /* 0x000fe20003820000 */
[----:B------:R-:W3:Y:S02]  /*0ab0*/  FENCE.VIEW.ASYNC.S ;  /* 0x00000000000073c6 */ /* 0x000ee40000000000 */
[----:B---3--:R3:W4:Y:S08]  /*0ac0*/  SYNCS.EXCH.64 URZ, [UR4+0x1a0], UR8 ;  /* 0x0001a00804ff75b2 */ /* 0x0087300008000100 */
[----:B------:R3:W1:Y:S01]  /*0ad0*/  SYNCS.EXCH.64 URZ, [UR4+0x1b0], UR6 ;  /* 0x0001b00604ff75b2 */ /* 0x0006620008000100 */
[----:B------:R3:W1:Y:S01]  /*0ae0*/  SYNCS.EXCH.64 URZ, [UR4+0x1a8], UR8 ;  /* 0x0001a80804ff75b2 */ /* 0x0006620008000100 */
[----:B------:R3:W1:Y:S01]  /*0af0*/  SYNCS.EXCH.64 URZ, [UR4+0x1b8], UR6 ;  /* 0x0001b80604ff75b2 */ /* 0x0006620008000100 */
[----:B------:R-:W-:Y:S01]  /*0b00*/  NOP ;  /* 0x0000000000007918 */ /* 0x000fe20000000000 */
.L_x_11:
[----:B------:R-:W2:Y:S01]  /*0b10*/  SHFL.IDX PT, R0, R91, RZ, 0x1f ;  /* 0x00001fff5b007589 */ /* 0x000ea200000e0000 */
[----:B------:R-:W-:Y:S01]  /*0b20*/  NOP ;  /* 0x0000000000007918 */ /* 0x000fe20000000000 */
[----:B--2---:R-:W-:-:S13]  /*0b30*/  ISETP.NE.AND P1, PT, R0, 0x3, PT ;  /* 0x000000030000780c */ /* 0x004fda0003f25270 */
[----:B------:R-:W-:Y:S05]  /*0b40*/  @P1 BRA `(.L_x_12) ;  /* 0x00000000002c1947 */ /* 0x000fea0003800000 */
[----:B---3--:R-:W-:Y:S01]  /*0b50*/  UMOV UR6, 0x400 ;  /* 0x0000040000067882 */ /* 0x008fe20000000000 */
[----:B------:R-:W-:Y:S01]  /*0b60*/  UMOV UR4, 0x20 ;  /* 0x0000002000047882 */ /* 0x000fe20000000000 */
[----:B------:R-:W-:Y:S02]  /*0b70*/  ULEA UR6, UR46, UR6, 0x18 ;  /* 0x000000062e067291 */ /* 0x000fe4000f8ec0ff */
[----:B------:R-:W-:-:S04]  /*0b80*/  UIADD3 UR4, UPT, UPT, -UR4, 0x100000, URZ ;  /* 0x0010000004047890 */ /* 0x000fc8000fffe1ff */
[----:B------:R-:W-:Y:S02]  /*0b90*/  USHF.L.U32 UR5, UR4, 0xb, URZ ;  /* 0x0000000b04057899 */ /* 0x000fe400080006ff */
[----:B------:R-:W-:Y:S01]  /*0ba0*/  USHF.L.U32 UR4, UR4, 0x1, URZ ;  /* 0x0000000104047899 */ /* 0x000fe200080006ff */
[----:B------:R-:W-:Y:S01]  /*0bb0*/  ELECT P1, URZ, PT ;  /* 0x0000000000ff782f */ /* 0x000fe20003820000 */
[----:B------:R-:W2:Y:S10]  /*0bc0*/  FENCE.VIEW.ASYNC.S ;  /* 0x00000000000073c6 */ /* 0x000eb40000000000 */
[----:B--2---:R2:W3:Y:S01]  /*0bd0*/  SYNCS.EXCH.64 URZ, [UR6+0x1c0], UR4 ;  /* 0x0001c00406ff75b2 */ /* 0x0044e20008000100 */
[----:B------:R2:W1:Y:S01]  /*0be0*/  SYNCS.EXCH.64 URZ, [UR6+0x1c8], UR4 ;  /* 0x0001c80406ff75b2 */ /* 0x0004620008000100 */
[----:B------:R-:W-:Y:S01]  /*0bf0*/  NOP ;  /* 0x0000000000007918 */ /* 0x000fe20000000000 */
.L_x_12:
[----:B------:R-:W4:Y:S01]  /*0c00*/  SHFL.IDX PT, R0, R91, RZ, 0x1f ;  /* 0x00001fff5b007589 */ /* 0x000f2200000e0000 */
[----:B------:R-:W-:Y:S01]  /*0c10*/  NOP ;  /* 0x0000000000007918 */ /* 0x000fe20000000000 */
[----:B----4-:R-:W-:-:S13]  /*0c20*/  ISETP.NE.AND P1, PT, R0, 0x4, PT ;  /* 0x000000040000780c */ /* 0x010fda0003f25270 */
[----:B------:R-:W-:Y:S05]  /*0c30*/  @P1 BRA `(.L_x_13) ;  /* 0x0000000000481947 */ /* 0x000fea0003800000 */
[----:B--23--:R-:W-:Y:S01]  /*0c40*/  UMOV UR4, 0x720 ;  /* 0x0000072000047882 */ /* 0x00cfe20000000000 */
[----:B------:R-:W-:Y:S01]  /*0c50*/  UMOV UR6, 0x400 ;  /* 0x0000040000067882 */ /* 0x000fe20000000000 */
[----:B------:R-:W-:Y:S01]  /*0c60*/  USEL UR4, UR4, 0x620, UP4 ;  /* 0x0000062004047887 */ /* 0x000fe2000a000000 */
        /* <DEDUP_REMOVED lines=9> */
[----:B------:R-:W2:Y:S02]  /*0d00*/  FENCE.VIEW.ASYNC.S ;  /* 0x00000000000073c6 */ /* 0x000ea40000000000 */
[----:B--2---:R4:W2:Y:S08]  /*0d10*/  SYNCS.EXCH.64 URZ, [UR6+0x1d0], UR8 ;  /* 0x0001d00806ff75b2 */ /* 0x0048b00008000100 */
[----:B------:R4:W3:Y:S01]  /*0d20*/  SYNCS.EXCH.64 URZ, [UR6+0x1e0], UR4 ;  /* 0x0001e00406ff75b2 */ /* 0x0008e20008000100 */
[----:B------:R4:W1:Y:S01]  /*0d30*/  SYNCS.EXCH.64 URZ, [UR6+0x1d8], UR8 ;  /* 0x0001d80806ff75b2 */ /* 0x0008620008000100 */
[----:B------:R4:W1:Y:S02]  /*0d40*/  SYNCS.EXCH.64 URZ, [UR6+0x1e8], UR4 ;  /* 0x0001e80406ff75b2 */ /* 0x0008640008000100 */
[----:B----4-:R-:W-:Y:S01]  /*0d50*/  NOP ;  /* 0x0000000000007918 */ /* 0x010fe20000000000 */
.L_x_13:
[----:B------:R-:W4:Y:S01]  /*0d60*/  SHFL.IDX PT, R0, R91, RZ, 0x1f ;  /* 0x00001fff5b007589 */ /* 0x000f2200000e0000 */
[----:B------:R-:W-:Y:S01]  /*0d70*/  NOP ;  /* 0x0000000000007918 */ /* 0x000fe20000000000 */
[----:B----4-:R-:W-:-:S13]  /*0d80*/  ISETP.NE.AND P1, PT, R0, 0x5, PT ;  /* 0x000000050000780c */ /* 0x010fda0003f25270 */
[----:B------:R-:W-:Y:S05]  /*0d90*/  @P1 BRA `(.L_x_14) ;  /* 0x0000000000541947 */ /* 0x000fea0003800000 */
[----:B--23--:R-:W-:Y:S01]  /*0da0*/  UMOV UR4, 0x400 ;  /* 0x0000040000047882 */ /* 0x00cfe20000000000 */
        /* <DEDUP_REMOVED lines=14> */
[----:B------:R4:W1:Y:S01]  /*0e90*/  SYNCS.EXCH.64 URZ, [UR4+0x218], UR8 ;  /* 0x0002180804ff75b2 */ /* 0x0008620008000100 */
[----:B------:R4:W1:Y:S01]  /*0ea0*/  SYNCS.EXCH.64 URZ, [UR4+0x200], UR6 ;  /* 0x0002000604ff75b2 */ /* 0x0008620008000100 */
[----:B------:R4:W1:Y:S01]  /*0eb0*/  SYNCS.EXCH.64 URZ, [UR4+0x220], UR8 ;  /* 0x0002200804ff75b2 */ /* 0x0008620008000100 */
[----:B------:R4:W1:Y:S01]  /*0ec0*/  SYNCS.EXCH.64 URZ, [UR4+0x208], UR6 ;  /* 0x0002080604ff75b2 */ /* 0x0008620008000100 */
[----:B------:R4:W1:Y:S02]  /*0ed0*/  SYNCS.EXCH.64 URZ, [UR4+0x228], UR8 ;  /* 0x0002280804ff75b2 */ /* 0x0008640008000100 */
[----:B----4-:R-:W-:Y:S01]  /*0ee0*/  NOP ;  /* 0x0000000000007918 */ /* 0x010fe20000000000 */
.L_x_14:
[----:B------:R-:W4:Y:S01]  /*0ef0*/  SHFL.IDX PT, R0, R91, RZ, 0x1f ;  /* 0x00001fff5b007589 */ /* 0x000f2200000e0000 */
[----:B------:R-:W-:Y:S01]  /*0f00*/  ISETP.NE.OR P0, PT, RZ, UR23, !P0 ;  /* 0x00000017ff007c0c */ /* 0x000fe2000c705670 */
[----:B------:R-:W-:Y:S01]  /*0f10*/  NOP ;  /* 0x0000000000007918 */ /* 0x000fe20000000000 */
[----:B----4-:R-:W-:-:S13]  /*0f20*/  ISETP.NE.AND P1, PT, R0, 0x3, PT ;  /* 0x000000030000780c */ /* 0x010fda0003f25270 */
[----:B------:R-:W-:Y:S05]  /*0f30*/  @P1 BRA `(.L_x_15) ;  /* 0x0000000000341947 */ /* 0x000fea0003800000 */
[----:B--23--:R-:W-:Y:S01]  /*0f40*/  UMOV UR4, 0x400 ;  /* 0x0000040000047882 */ /* 0x00cfe20000000000 */
[----:B------:R-:W-:Y:S01]  /*0f50*/  UMOV UR6, 0x20 ;  /* 0x0000002000067882 */ /* 0x000fe20000000000 */
[----:B------:R-:W-:Y:S02]  /*0f60*/  ULEA UR4, UR46, UR4, 0x18 ;  /* 0x000000042e047291 */ /* 0x000fe4000f8ec0ff */
[----:B------:R-:W-:-:S04]  /*0f70*/  UIADD3 UR6, UPT, UPT, -UR6, 0x100000, URZ ;  /* 0x0010000006067890 */ /* 0x000fc8000fffe1ff */
[----:B------:R-:W-:Y:S02]  /*0f80*/  USHF.L.U32 UR7, UR6, 0xb, URZ ;  /* 0x0000000b06077899 */ /* 0x000fe400080006ff */
[----:B------:R-:W-:Y:S01]  /*0f90*/  USHF.L.U32 UR6, UR6, 0x1, URZ ;  /* 0x0000000106067899 */ /* 0x000fe200080006ff */
[----:B------:R-:W-:Y:S01]  /*0fa0*/  ELECT P1, URZ, PT ;  /* 0x0000000000ff782f */ /* 0x000fe20003820000 */
[----:B------:R-:W2:Y:S10]  /*0fb0*/  FENCE.VIEW.ASYNC.S ;  /* 0x00000000000073c6 */ /* 0x000eb40000000000 */
[----:B--2---:R4:W2:Y:S01]  /*0fc0*/  SYNCS.EXCH.64 URZ, [UR4+0x230], UR6 ;  /* 0x0002300604ff75b2 */ /* 0x0048a20008000100 */
[----:B------:R4:W3:Y:S01]  /*0fd0*/  SYNCS.EXCH.64 URZ, [UR4+0x240], UR6 ;  /* 0x0002400604ff75b2 */ /* 0x0008e20008000100 */
[----:B------:R4:W1:Y:S01]  /*0fe0*/  SYNCS.EXCH.64 URZ, [UR4+0x238], UR6 ;  /* 0x0002380604ff75b2 */ /* 0x0008620008000100 */
[----:B------:R4:W1:Y:S02]  /*0ff0*/  SYNCS.EXCH.64 URZ, [UR4+0x248], UR6 ;  /* 0x0002480604ff75b2 */ /* 0x0008640008000100 */
[----:B----4-:R-:W-:Y:S01]  /*1000*/  NOP ;  /* 0x0000000000007918 */ /* 0x010fe20000000000 */
.L_x_15:
[----:B------:R-:W-:Y:S01]  /*1010*/  VOTEU.ALL UP0, P0 ;  /* 0x0000000000ff7886 */ /* 0x000fe20000000000 */
[----:B--23--:R-:W-:Y:S01]  /*1020*/  UMOV UR4, 0x20 ;  /* 0x0000002000047882 */ /* 0x00cfe20000000000 */
[----:B------:R-:W2:Y:S01]  /*1030*/  LDCU UR7, c[0x0][0x36c] ;  /* 0x00006d80ff0777ac */ /* 0x000ea20008000800 */
[----:B------:R-:W-:Y:S01]  /*1040*/  NOP ;  /* 0x0000000000007918 */ /* 0x000fe20000000000 */
[----:B------:R-:W-:Y:S01]  /*1050*/  LOP3.LUT R0, R99, 0x1f, RZ, 0xc0, !PT ;  /* 0x0000001f63007812 */ /* 0x000fe200078ec0ff */
[----:B------:R-:W-:Y:S01]  /*1060*/  @!UP0 UMOV UR6, 0x400 ;  /* 0x0000040000068882 */ /* 0x000fe20000000000 */
[----:B------:R-:W-:-:S04]  /*1070*/  @!UP0 UIADD3 UR4, UPT, UPT, -UR4, 0x100000, URZ ;  /* 0x0010000004048890 */ /* 0x000fc8000fffe1ff */
[----:B------:R-:W-:Y:S02]  /*1080*/  @!UP0 USHF.L.U32 UR5, UR4, 0xb, URZ ;  /* 0x0000000b04058899 */ /* 0x000fe400080006ff */
[----:B------:R-:W-:Y:S02]  /*1090*/  @!UP0 USHF.L.U32 UR4, UR4, 0x1, URZ ;  /* 0x0000000104048899 */ /* 0x000fe400080006ff */
[----:B------:R-:W-:Y:S01]  /*10a0*/  @!UP0 ULEA UR6, UR46, UR6, 0x18 ;  /* 0x000000062e068291 */ /* 0x000fe2000f8ec0ff */
[----:B------:R-:W-:Y:S01]  /*10b0*/  VOTEU.ALL UP0, P0 ;  /* 0x0000000000ff7886 */ /* 0x000fe20000000000 */
[----:B------:R-:W-:Y:S02]  /*10c0*/  UISETP.NE.AND UP5, UPT, UR23, URZ, UPT ;  /* 0x000000ff1700728c */ /* 0x000fe4000bfa5270 */
[----:B--2---:R-:W-:Y:S01]  /*10d0*/  UISETP.EQ.U32.AND UP6, UPT, UR7, 0x1, UPT ;  /* 0x000000010700788c */ /* 0x004fe2000bfc2070 */
[----:B------:R-:W2:Y:S07]  /*10e0*/  FENCE.VIEW.ASYNC.S ;  /* 0x00000000000073c6 */ /* 0x000eae0000000000 */
[----:B--2---:R2:W3:Y:S01]  /*10f0*/  @!UP0 SYNCS.EXCH.64 URZ, [UR6+0x250], UR4 ;  /* 0x0002500406ff85b2 */ /* 0x0044e20008000100 */
[----:B------:R-:W-:Y:S05]  /*1100*/  BRA.U !UP6, `(.L_x_16) ;  /* 0x000000010e087547 */ /* 0x000fea000b800000 */
[----:B-1-3--:R-:W-:Y:S01]  /*1110*/  UCGABAR_ARV ;  /* 0x00000000000079c7 */ /* 0x00afe20008000000 */
[----:B------:R-:W-:Y:S05]  /*1120*/  BRA `(.L_x_17) ;  /* 0x0000000000047947 */ /* 0x000fea0003800000 */
.L_x_16:
[----:B-1-3--:R-:W-:Y:S01]  /*1130*/  NOP ;  /* 0x0000000000007918 */ /* 0x00afe20000000000 */
.L_x_17:
[----:B------:R-:W1:Y:S01]  /*1140*/  S2UR UR24, SR_CTAID.X ;  /* 0x00000000001879c3 */ /* 0x000e620000002500 */
[----:B------:R-:W-:-:S05]  /*1150*/  CS2R.32 R3, SR_CgaSize ;  /* 0x0000000000037805 */ /* 0x000fca0000008a00 */
[----:B------:R-:W-:-:S05]  /*1160*/  IMAD R3, R3, -0xa0, RZ ;  /* 0xffffff6003037824 */ /* 0x000fca00078e02ff */
[----:B--2---:R-:W-:-:S14]  /*1170*/  R2UR UR5, R3 ;  /* 0x00000000030572ca */ /* 0x004fdc00000e0000 */
[----:B------:R-:W2:Y:S01]  /*1180*/  LDCU UR5, c[0x0][UR5+0x2b0] ;  /* 0x00005600050577ac */ /* 0x000ea20008000800 */
[----:B------:R-:W-:-:S05]  /*1190*/  CS2R.32 R3, SR_CgaSize ;  /* 0x0000000000037805 */ /* 0x000fca0000008a00 */
[----:B------:R-:W-:-:S05]  /*11a0*/  IMAD R3, R3, -0xa0, RZ ;  /* 0xffffff6003037824 */ /* 0x000fca00078e02ff */
[----:B------:R-:W-:-:S14]  /*11b0*/  R2UR UR4, R3 ;  /* 0x00000000030472ca */ /* 0x000fdc00000e0000 */
[----:B------:R-:W3:Y:S01]  /*11c0*/  LDCU UR4, c[0x0][UR4+0x2b4] ;  /* 0x00005680040477ac */ /* 0x000ee20008000800 */
[----:B------:R-:W4:Y:S01]  /*11d0*/  S2UR UR20, SR_CTAID.Y ;  /* 0x00000000001479c3 */ /* 0x000f220000002600 */
[----:B------:R-:W-:-:S05]  /*11e0*/  CS2R.32 R3, SR_CgaSize ;  /* 0x0000000000037805 */ /* 0x000fca0000008a00 */
[----:B------:R-:W-:-:S05]  /*11f0*/  IMAD R3, R3, -0xa0, RZ ;  /* 0xffffff6003037824 */ /* 0x000fca00078e02ff */
[----:B------:R-:W-:-:S14]  /*1200*/  R2UR UR62, R3 ;  /* 0x00000000033e72ca */ /* 0x000fdc00000e0000 */
[----:B------:R-:W3:Y:S01]  /*1210*/  LDCU UR62, c[0x0][UR62+0x2a0] ;  /* 0x000054003e3e77ac */ /* 0x000ee20008000800 */
[----:B------:R-:W-:-:S05]  /*1220*/  CS2R.32 R3, SR_CgaSize ;  /* 0x0000000000037805 */ /* 0x000fca0000008a00 */
[----:B------:R-:W-:-:S05]  /*1230*/  IMAD R3, R3, -0xa0, RZ ;  /* 0xffffff6003037824 */ /* 0x000fca00078e02ff */
[----:B------:R-:W-:-:S14]  /*1240*/  R2UR UR61, R3 ;  /* 0x00000000033d72ca */ /* 0x000fdc00000e0000 */
[----:B------:R-:W3:Y:S01]  /*1250*/  LDCU UR61, c[0x0][UR61+0x2a4] ;  /* 0x000054803d3d77ac */ /* 0x000ee20008000800 */
[----:B------:R-:W-:Y:S01]  /*1260*/  UISETP.GT.U32.AND UP0, UPT, UR33, 0xffff, UPT ;  /* 0x0000ffff2100788c */ /* 0x000fe2000bf04070 */
[----:B------:R-:W3:Y:S01]  /*1270*/  LDCU UR25, c[0x0][0xb24] ;  /* 0x00016480ff1977ac */ /* 0x000ee20008000800 */
[----:B------:R-:W3:Y:S01]  /*1280*/  LDCU UR42, c[0x0][0xb24] ;  /* 0x00016480ff2a77ac */ /* 0x000ee20008000800 */
[----:B-1----:R-:W-:Y:S01]  /*1290*/  I2FP.F32.U32 R3, UR24 ;  /* 0x0000001800037c45 */ /* 0x002fe20008201000 */
[----:B------:R-:W1:Y:S04]  /*12a0*/  LDCU UR29, c[0x0][0xb30] ;  /* 0x00016600ff1d77ac */ /* 0x000e680008000800 */
[----:B--2---:R-:W-:Y:S01]  /*12b0*/  FMUL R3, R3, UR5 ;  /* 0x0000000503037c20 */ /* 0x004fe20008400000 */
[----:B------:R-:W-:Y:S01]  /*12c0*/  USHF.L.U32 UR22, UR46, 0x9, URZ ;  /* 0x000000092e167899 */ /* 0x000fe200080006ff */
[----:B----4-:R-:W-:Y:S01]  /*12d0*/  I2FP.F32.U32 R2, UR20 ;  /* 0x0000001400027c45 */ /* 0x010fe20008201000 */
[----:B------:R-:W-:Y:S01]  /*12e0*/  UMOV UR11, 0x55 ;  /* 0x00000055000b7882 */ /* 0x000fe20000000000 */
[----:B------:R-:W-:-:S02]  /*12f0*/  USHF.L.U32 UR45, UR24, 0x6, URZ ;  /* 0x00000006182d7899 */ /* 0x000fc400080006ff */
[----:B------:R-:W2:Y:S01]  /*1300*/  F2I.U32.TRUNC.NTZ R3, R3 ;  /* 0x0000000300037305 */ /* 0x000ea2000020f000 */
[----:B------:R-:W-:Y:S01]  /*1310*/  USEL UR21, UR33, 0xffff, !UP0 ;  /* 0x0000ffff21157887 */ /* 0x000fe2000c000000 */
[----:B---3--:R-:W-:-:S06]  /*1320*/  FMUL R2, R2, UR4 ;  /* 0x0000000402027c20 */ /* 0x008fcc0008400000 */
[----:B------:R-:W3:Y:S01]  /*1330*/  F2I.U32.TRUNC.NTZ R2, R2 ;  /* 0x0000000200027305 */ /* 0x000ee2000020f000 */
[----:B--2---:R-:W-:Y:S02]  /*1340*/  R2UR UR4, R3 ;  /* 0x00000000030472ca */ /* 0x004fe400000e0000 */
[----:B------:R-:W-:Y:S02]  /*1350*/  PRMT R3, RZ, 0x7610, R3 ;  /* 0x00007610ff037816 */ /* 0x000fe40000000003 */
[----:B---3--:R-:W-:Y:S02]  /*1360*/  R2UR UR6, R2 ;  /* 0x00000000020672ca */ /* 0x008fe400000e0000 */
[----:B------:R-:W-:-:S07]  /*1370*/  PRMT R2, RZ, 0x7610, R2 ;  /* 0x00007610ff027816 */ /* 0x000fce0000000002 */
[----:B------:R-:W-:-:S04]  /*1380*/  UIADD3 UR5, UPT, UPT, -UR4, URZ, URZ ;  /* 0x000000ff04057290 */ /* 0x000fc8000fffe1ff */
[----:B------:R-:W-:Y:S02]  /*1390*/  UIMAD UR62, UR62, UR5, UR24 ;  /* 0x000000053e3e72a4 */ /* 0x000fe4000f8e0218 */
[----:B------:R-:W-:-:S04]  /*13a0*/  UIADD3 UR4, UPT, UPT, -UR6, URZ, URZ ;  /* 0x000000ff06047290 */ /* 0x000fc8000fffe1ff */
[----:B------:R-:W-:Y:S01]  /*13b0*/  UIMAD UR61, UR61, UR4, UR20 ;  /* 0x000000043d3d72a4 */ /* 0x000fe2000f8e0214 */
[----:B-1----:R-:W-:Y:S11]  /*13c0*/  BRA.U UP5, `(.L_x_18) ;  /* 0x00000001055c7547 */ /* 0x002ff6000b800000 */
[----:B------:R-:W-:Y:S02]  /*13d0*/  UISETP.GT.U32.AND UP0, UPT, UR62, 0x1, UPT ;  /* 0x000000013e00788c */ /* 0x000fe4000bf04070 */
[----:B------:R-:W-:Y:S02]  /*13e0*/  ULOP3.LUT UR10, UR62, 0xfffffffe, URZ, 0xc0, !UPT ;  /* 0xfffffffe3e0a7892 */ /* 0x000fe4000f8ec0ff */
[----:B------:R-:W-:Y:S02]  /*13f0*/  UISETP.NE.AND UP3, UPT, UR61, URZ, UP0 ;  /* 0x000000ff3d00728c */ /* 0x000fe40008765270 */
[----:B------:R-:W-:Y:S02]  /*1400*/  UISETP.NE.AND UP2, UPT, UR61, 0x1, UP0 ;  /* 0x000000013d00788c */ /* 0x000fe40008745270 */
[----:B------:R-:W-:Y:S02]  /*1410*/  UISETP.NE.AND UP1, UPT, UR61, 0x2, UP0 ;  /* 0x000000023d00788c */ /* 0x000fe40008725270 */
[----:B------:R-:W-:-:S02]  /*1420*/  UISETP.NE.AND UP0, UPT, UR61, 0x3, UP0 ;  /* 0x000000033d00788c */ /* 0x000fc40008705270 */
[----:B------:R-:W-:Y:S02]  /*1430*/  USEL UR6, URZ, 0x1, UP3 ;  /* 0x00000001ff067887 */ /* 0x000fe40009800000 */
[----:B------:R-:W-:Y:S02]  /*1440*/  USEL UR5, URZ, 0x4, UP2 ;  /* 0x00000004ff057887 */ /* 0x000fe40009000000 */
[----:B------:R-:W-:Y:S02]  /*1450*/  USEL UR4, URZ, 0x10, UP1 ;  /* 0x00000010ff047887 */ /* 0x000fe40008800000 */
[----:B------:R-:W-:Y:S02]  /*1460*/  USEL UR9, URZ, 0x40, UP0 ;  /* 0x00000040ff097887 */ /* 0x000fe40008000000 */
[----:B------:R-:W-:Y:S02]  /*1470*/  USEL UR8, URZ, 0x2, UP3 ;  /* 0x00000002ff087887 */ /* 0x000fe40009800000 */
[----:B------:R-:W-:-:S02]  /*1480*/  UIADD3 UR4, UPT, UPT, UR4, UR5, UR6 ;  /* 0x0000000504047290 */ /* 0x000fc4000fffe006 */
[----:B------:R-:W-:Y:S02]  /*1490*/  USEL UR6, URZ, 0x20, UP1 ;  /* 0x00000020ff067887 */ /* 0x000fe40008800000 */
[----:B------:R-:W-:Y:S02]  /*14a0*/  USEL UR7, URZ, 0x8, UP2 ;  /* 0x00000008ff077887 */ /* 0x000fe40009000000 */
[----:B------:R-:W-:Y:S02]  /*14b0*/  UIADD3 UR5, UPT, UPT, UR8, UR9, UR4 ;  /* 0x0000000908057290 */ /* 0x000fe4000fffe004 */
[----:B------:R-:W-:Y:S02]  /*14c0*/  ULEA UR4, UR61, UR10, 0x1 ;  /* 0x0000000a3d047291 */ /* 0x000fe4000f8e08ff */
[----:B------:R-:W-:Y:S02]  /*14d0*/  USEL UR8, URZ, 0x80, UP0 ;  /* 0x00000080ff087887 */ /* 0x000fe40008000000 */
[----:B------:R-:W-:-:S03]  /*14e0*/  UIADD3 UR5, UPT, UPT, UR6, UR7, UR5 ;  /* 0x0000000706057290 */ /* 0x000fc6000fffe005 */
[----:B------:R-:W-:Y:S01]  /*14f0*/  UMOV UR6, 0x3 ;  /* 0x0000000300067882 */ /* 0x000fe20000000000 */
[----:B------:R-:W-:Y:S02]  /*1500*/  UIADD3 UR5, UPT, UPT, UR5, UR8, URZ ;  /* 0x0000000805057290 */ /* 0x000fe4000fffe0ff */
[----:B------:R-:W-:-:S04]  /*1510*/  USHF.L.U32 UR4, UR6, UR4, URZ ;  /* 0x0000000406047299 */ /* 0x000fc800080006ff */
[----:B------:R-:W-:Y:S02]  /*1520*/  MOV R3, UR5 ;  /* 0x0000000500037c02 */ /* 0x000fe40008000f00 */
[----:B------:R-:W-:-:S07]  /*1530*/  MOV R2, UR4 ;  /* 0x0000000400027c02 */ /* 0x000fce0008000f00 */
.L_x_18:
[----:B------:R-:W1:Y:S01]  /*1540*/  S2UR UR36, SR_CTAID.Z ;  /* 0x00000000002479c3 */ /* 0x000e620000002700 */
[----:B------:R-:W-:Y:S02]  /*1550*/  UISETP.GE.AND UP0, UPT, UR25, 0x1, UPT ;  /* 0x000000011900788c */ /* 0x000fe4000bf06270 */
[----:B------:R-:W-:Y:S02]  /*1560*/  ULOP3.LUT UR21, UR21, 0xffff, URZ, 0xc0, !UPT ;  /* 0x0000ffff15157892 */ /* 0x000fe4000f8ec0ff */
[----:B------:R-:W-:Y:S02]  /*1570*/  UISETP.NE.AND UP3, UPT, UR23, 0x2, UPT ;  /* 0x000000021700788c */ /* 0x000fe4000bf65270 */
[----:B------:R-:W-:Y:S02]  /*1580*/  ULOP3.LUT UR22, UR22, 0xc00, URZ, 0xc0, !UPT ;  /* 0x00000c0016167892 */ /* 0x000fe4000f8ec0ff */
[----:B------:R-:W-:Y:S02]  /*1590*/  ULOP3.LUT UR45, UR45, 0x40, URZ, 0xc0, !UPT ;  /* 0x000000402d2d7892 */ /* 0x000fe4000f8ec0ff */
[----:B------:R-:W-:Y:S01]  /*15a0*/  USHF.L.U32 UR21, UR11, UR21, URZ ;  /* 0x000000150b157299 */ /* 0x000fe200080006ff */
[----:B------:R-:W-:Y:S11]  /*15b0*/  BRA.U !UP0, `(.L_x_19) ;  /* 0x0000000108d47547 */ /* 0x000ff6000b800000 */
[----:B------:R-:W2:Y:S01]  /*15c0*/  LDCU.128 UR12, c[0x0][0xb10] ;  /* 0x00016200ff0c77ac */ /* 0x000ea20008000c00 */
[----:B------:R-:W3:Y:S01]  /*15d0*/  LDCU UR6, c[0x0][0x370] ;  /* 0x00006e00ff0677ac */ /* 0x000ee20008000800 */
[----:B------:R-:W4:Y:S01]  /*15e0*/  LDCU UR5, c[0x0][0x374] ;  /* 0x00006e80ff0577ac */ /* 0x000f220008000800 */
[----:B------:R-:W1:Y:S01]  /*15f0*/  LDCU UR28, c[0x0][0xb0c] ;  /* 0x00016180ff1c77ac */ /* 0x000e620008000800 */
[----:B------:R-:W1:Y:S01]  /*1600*/  LDCU UR7, c[0x0][0xb20] ;  /* 0x00016400ff0777ac */ /* 0x000e620008000800 */
[----:B------:R-:W1:Y:S01]  /*1610*/  LDCU.64 UR8, c[0x0][0xb28] ;  /* 0x00016500ff0877ac */ /* 0x000e620008000a00 */
[----:B--2---:R-:W-:Y:S02]  /*1620*/  UISETP.NE.AND UP0, UPT, UR14, 0x1, UPT ;  /* 0x000000010e00788c */ /* 0x004fe4000bf05270 */
[----:B----4-:R-:W-:Y:S02]  /*1630*/  UIMAD.WIDE.U32 UR10, UR5, UR15, URZ ;  /* 0x0000000f050a72a5 */ /* 0x010fe4000f8e00ff */
[----:B---3--:R-:W-:-:S02]  /*1640*/  UIMAD.WIDE.U32 UR18, UR6, UR12, URZ ;  /* 0x0000000c061272a5 */ /* 0x008fc4000f8e00ff */
[----:B-1----:R-:W-:Y:S02]  /*1650*/  UISETP.NE.AND UP1, UPT, UR28, 0x1, UPT ;  /* 0x000000011c00788c */ /* 0x002fe4000bf25270 */
[----:B------:R-:W-:Y:S01]  /*1660*/  UISETP.NE.AND UP2, UPT, UR25, 0x1, UPT ;  /* 0x000000011900788c */ /* 0x000fe2000bf45270 */
[----:B------:R-:W-:Y:S02]  /*1670*/  UMOV UR10, UR11 ;  /* 0x0000000b000a7c82 */ /* 0x000fe40008000000 */
[----:B------:R-:W-:Y:S01]  /*1680*/  UMOV UR18, UR19 ;  /* 0x0000001300127c82 */ /* 0x000fe20008000000 */
[----:B------:R-:W-:Y:S02]  /*1690*/  @UP0 USHF.R.U32.HI UR5, URZ, UR7, UR10 ;  /* 0x00000007ff050299 */ /* 0x000fe4000801160a */
[----:B------:R-:W-:Y:S02]  /*16a0*/  UIMAD.WIDE.U32 UR26, UR20, UR15, URZ ;  /* 0x0000000f141a72a5 */ /* 0x000fe4000f8e00ff */
[----:B------:R-:W-:-:S02]  /*16b0*/  UIMAD.WIDE.U32 UR10, UR5, UR8, URZ ;  /* 0x00000008050a72a5 */ /* 0x000fc4000f8e00ff */
[----:B------:R-:W-:Y:S02]  /*16c0*/  @UP1 USHF.R.U32.HI UR6, URZ, UR13, UR18 ;  /* 0x0000000dff061299 */ /* 0x000fe40008011612 */
[----:B------:R-:W-:Y:S02]  /*16d0*/  UIMAD.WIDE.U32 UR16, UR24, UR12, URZ ;  /* 0x0000000c181072a5 */ /* 0x000fe4000f8e00ff */
[----:B------:R-:W-:Y:S01]  /*16e0*/  UIMAD.WIDE.U32 UR18, UR6, UR8, URZ ;  /* 0x00000008061272a5 */ /* 0x000fe2000f8e00ff */
[----:B------:R-:W-:Y:S01]  /*16f0*/  UMOV UR4, UR27 ;  /* 0x0000001b00047c82 */ /* 0x000fe20008000000 */
[----:B------:R-:W-:Y:S01]  /*1700*/  UMOV UR10, UR11 ;  /* 0x0000000b000a7c82 */ /* 0x000fe20008000000 */
[----:B------:R-:W-:Y:S02]  /*1710*/  USHF.R.U32.HI UR4, URZ, UR7, UR4 ;  /* 0x00000007ff047299 */ /* 0x000fe40008011604 */
[----:B------:R-:W-:Y:S02]  /*1720*/  @UP2 USHF.R.U32.HI UR5, URZ, UR9, UR10 ;  /* 0x00000009ff052299 */ /* 0x000fe4000801160a */
[----:B------:R-:W-:Y:S01]  /*1730*/  UMOV UR7, UR19 ;  /* 0x0000001300077c82 */ /* 0x000fe20008000000 */
[----:B------:R-:W-:Y:S01]  /*1740*/  UMOV UR16, UR17 ;  /* 0x0000001100107c82 */ /* 0x000fe20008000000 */
[----:B------:R-:W-:-:S02]  /*1750*/  @UP2 USHF.R.U32.HI UR6, URZ, UR9, UR7 ;  /* 0x00000009ff062299 */ /* 0x000fc40008011607 */
[----:B------:R-:W-:Y:S02]  /*1760*/  USHF.R.U32.HI UR13, URZ, UR13, UR16 ;  /* 0x0000000dff0d7299 */ /* 0x000fe40008011610 */
[----:B------:R-:W-:Y:S02]  /*1770*/  USEL UR4, UR20, UR4, !UP0 ;  /* 0x0000000414047287 */ /* 0x000fe4000c000000 */
[----:B------:R-:W-:Y:S02]  /*1780*/  UIMAD UR7, UR5, UR25, URZ ;  /* 0x00000019050772a4 */ /* 0x000fe4000f8e02ff */
[----:B------:R-:W-:Y:S02]  /*1790*/  USEL UR5, UR24, UR13, !UP1 ;  /* 0x0000000d18057287 */ /* 0x000fe4000c800000 */
[----:B------:R-:W-:Y:S02]  /*17a0*/  UIMAD UR12, UR6, UR25, URZ ;  /* 0x00000019060c72a4 */ /* 0x000fe4000f8e02ff */
[----:B------:R-:W-:-:S02]  /*17b0*/  UISETP.GE.AND UP0, UPT, UR4, UR7, UPT ;  /* 0x000000070400728c */ /* 0x000fc4000bf06270 */
[----:B------:R-:W-:Y:S02]  /*17c0*/  UIMAD.WIDE.U32 UR10, UR4, UR8, URZ ;  /* 0x00000008040a72a5 */ /* 0x000fe4000f8e00ff */
[----:B------:R-:W-:Y:S02]  /*17d0*/  UISETP.GE.OR UP0, UPT, UR5, UR12, UP0 ;  /* 0x0000000c0500728c */ /* 0x000fe40008706670 */
[----:B------:R-:W-:Y:S02]  /*17e0*/  UIMAD.WIDE.U32 UR12, UR5, UR8, URZ ;  /* 0x00000008050c72a5 */ /* 0x000fe4000f8e00ff */
[----:B------:R-:W-:Y:S01]  /*17f0*/  UIADD3 UR10, UPT, UPT, -UR4, URZ, URZ ;  /* 0x000000ff040a7290 */ /* 0x000fe2000fffe1ff */
[----:B------:R-:W-:Y:S01]  /*1800*/  UMOV UR8, UR11 ;  /* 0x0000000b00087c82 */ /* 0x000fe20008000000 */
[----:B------:R-:W-:Y:S02]  /*1810*/  UIADD3 UR11, UPT, UPT, -UR5, URZ, URZ ;  /* 0x000000ff050b7290 */ /* 0x000fe4000fffe1ff */
[----:B------:R-:W-:-:S03]  /*1820*/  USHF.R.U32.HI UR8, URZ, UR9, UR8 ;  /* 0x00000009ff087299 */ /* 0x000fc60008011608 */
[----:B------:R-:W-:Y:S01]  /*1830*/  @!UP0 UMOV UR7, UR13 ;  /* 0x0000000d00078c82 */ /* 0x000fe20008000000 */
[----:B------:R-:W-:Y:S02]  /*1840*/  UIMAD UR20, UR14, UR10, UR20 ;  /* 0x0000000a0e1472a4 */ /* 0x000fe4000f8e0214 */
[----:B------:R-:W-:Y:S02]  /*1850*/  USEL UR8, UR4, UR8, !UP2 ;  /* 0x0000000804087287 */ /* 0x000fe4000d000000 */
[----:B------:R-:W-:Y:S02]  /*1860*/  @!UP0 USHF.R.U32.HI UR7, URZ, UR9, UR7 ;  /* 0x00000009ff078299 */ /* 0x000fe40008011607 */
[----:B------:R-:W-:Y:S02]  /*1870*/  UIADD3 UR9, UPT, UPT, -UR8, URZ, URZ ;  /* 0x000000ff08097290 */ /* 0x000fe4000fffe1ff */
[----:B------:R-:W-:Y:S02]  /*1880*/  @!UP0 USEL UR7, UR5, UR7, !UP2 ;  /* 0x0000000705078287 */ /* 0x000fe4000d000000 */
[----:B------:R-:W-:-:S02]  /*1890*/  UIMAD UR9, UR25, UR9, UR4 ;  /* 0x00000009190972a4 */ /* 0x000fc4000f8e0204 */
[----:B------:R-:W-:Y:S02]  /*18a0*/  @!UP0 UIADD3 UR8, UPT, UPT, UR8, -UR7, URZ ;  /* 0x8000000708088290 */ /* 0x000fe4000fffe0ff */
[----:B------:R-:W-:Y:S02]  /*18b0*/  @!UP0 UIMAD UR6, UR9, UR6, UR7 ;  /* 0x00000006090682a4 */ /* 0x000fe4000f8e0207 */
[----:B------:R-:W-:Y:S02]  /*18c0*/  @!UP0 UIMAD UR4, UR8, UR25, UR5 ;  /* 0x00000019080482a4 */ /* 0x000fe4000f8e0205 */
[----:B------:R-:W-:Y:S02]  /*18d0*/  UIMAD UR24, UR28, UR11, UR24 ;  /* 0x0000000b1c1872a4 */ /* 0x000fe4000f8e0218 */
[----:B------:R-:W-:Y:S01]  /*18e0*/  UIMAD UR20, UR4, UR14, UR20 ;  /* 0x0000000e041472a4 */ /* 0x000fe2000f8e0214 */
[----:B------:R-:W-:Y:S02]  /*18f0*/  @!UP0 UMOV UR5, UR6 ;  /* 0x0000000600058c82 */ /* 0x000fe40008000000 */
[----:B------:R-:W-:-:S12]  /*1900*/  UIMAD UR24, UR5, UR28, UR24 ;  /* 0x0000001c051872a4 */ /* 0x000fd8000f8e0218 */
.L_x_19:
[----:B------:R-:W-:-:S09]  /*1910*/  UISETP.NE.AND UP0, UPT, UR29, 0x1, UPT ;  /* 0x000000011d00788c */ /* 0x000fd2000bf05270 */
[----:B------:R-:W-:Y:S05]  /*1920*/  BRA.U UP0, `(.L_x_20) ;  /* 0x0000000100447547 */ /* 0x000fea000b800000 */
[----:B------:R-:W2:Y:S01]  /*1930*/  LDCU.128 UR8, c[0x0][0xb10] ;  /* 0x00016200ff0877ac */ /* 0x000ea20008000c00 */
[----:B------:R-:W3:Y:S01]  /*1940*/  LDCU UR12, c[0x0][0xb0c] ;  /* 0x00016180ff0c77ac */ /* 0x000ee20008000800 */
[----:B------:R-:W4:Y:S01]  /*1950*/  LDCU UR13, c[0x0][0xb20] ;  /* 0x00016400ff0d77ac */ /* 0x000f220008000800 */
[----:B--2---:R-:W-:Y:S02]  /*1960*/  UIMAD.WIDE.U32 UR6, UR24, UR8, URZ ;  /* 0x00000008180672a5 */ /* 0x004fe4000f8e00ff */
[----:B------:R-:W-:Y:S02]  /*1970*/  UIMAD.WIDE.U32 UR4, UR20, UR11, URZ ;  /* 0x0000000b140472a5 */ /* 0x000fe4000f8e00ff */
[----:B---3--:R-:W-:Y:S02]  /*1980*/  UISETP.NE.AND UP1, UPT, UR12, 0x1, UPT ;  /* 0x000000010c00788c */ /* 0x008fe4000bf25270 */
[----:B------:R-:W-:Y:S01]  /*1990*/  UISETP.NE.AND UP0, UPT, UR10, 0x1, UPT ;  /* 0x000000010a00788c */ /* 0x000fe2000bf05270 */
[----:B------:R-:W-:-:S02]  /*19a0*/  UMOV UR6, UR7 ;  /* 0x0000000700067c82 */ /* 0x000fc40008000000 */
[----:B------:R-:W-:Y:S01]  /*19b0*/  UMOV UR4, UR5 ;  /* 0x0000000500047c82 */ /* 0x000fe20008000000 */
[----:B------:R-:W-:Y:S02]  /*19c0*/  USHF.R.U32.HI UR6, URZ, UR9, UR6 ;  /* 0x00000009ff067299 */ /* 0x000fe40008011606 */
[----:B----4-:R-:W-:Y:S02]  /*19d0*/  USHF.R.U32.HI UR4, URZ, UR13, UR4 ;  /* 0x0000000dff047299 */ /* 0x010fe40008011604 */
[----:B------:R-:W-:Y:S02]  /*19e0*/  USEL UR5, UR24, UR6, !UP1 ;  /* 0x0000000618057287 */ /* 0x000fe4000c800000 */
[----:B------:R-:W-:-:S04]  /*19f0*/  USEL UR4, UR20, UR4, !UP0 ;  /* 0x0000000414047287 */ /* 0x000fc8000c000000 */
[----:B------:R-:W-:Y:S02]  /*1a00*/  UIADD3 UR6, UPT, UPT, UR5, -UR4, URZ ;  /* 0x8000000405067290 */ /* 0x000fe4000fffe0ff */
[----:B------:R-:W-:Y:S02]  /*1a10*/  UIADD3 UR4, UPT, UPT, -UR5, UR4, URZ ;  /* 0x0000000405047290 */ /* 0x000fe4000fffe1ff */
[----:B------:R-:W-:Y:S02]  /*1a20*/  UIMAD UR20, UR6, UR10, UR20 ;  /* 0x0000000a061472a4 */ /* 0x000fe4000f8e0214 */
[----:B------:R-:W-:-:S12]  /*1a30*/  UIMAD UR24, UR4, UR12, UR24 ;  /* 0x0000000c041872a4 */ /* 0x000fd8000f8e0218 */
.L_x_20:
[----:B------:R-:W-:Y:S05]  /*1a40*/  BRA.U !UP6, `(.L_x_21) ;  /* 0x000000010e0c7547 */ /* 0x000fea000b800000 */
[----:B------:R-:W-:Y:S01]  /*1a50*/  UCGABAR_WAIT ;  /* 0x0000000000007dc7 */ /* 0x000fe20008000000 */
[----:B------:R-:W-:Y:S01]  /*1a60*/  CCTL.IVALL ;  /* 0x00000000ff00798f */ /* 0x000fe20002000000 */
[----:B------:R-:W-:Y:S05]  /*1a70*/  BRA `(.L_x_22) ;  /* 0x0000000000047947 */ /* 0x000fea0003800000 */
.L_x_21:
[----:B------:R-:W-:Y:S06]  /*1a80*/  BAR.SYNC.DEFER_BLOCKING 0x0 ;  /* 0x0000000000007b1d */ /* 0x000fec0000010000 */
.L_x_22:
[----:B------:R-:W-:Y:S05]  /*1a90*/  BRA.U UP3, `(.L_x_23) ;  /* 0x0000001d03f07547 */ /* 0x000fea000b800000 */
[----:B------:R-:W2:Y:S01]  /*1aa0*/  LDCU UR6, c[0x0][0x38c] ;  /* 0x00007180ff0677ac */ /* 0x000ea20008000800 */
[----:B------:R-:W-:Y:S01]  /*1ab0*/  PLOP3.LUT P1, PT, PT, PT, UP4, 0x80, 0x8 ;  /* 0x000000000008781c */ /* 0x000fe20003f2f048 */
[----:B------:R-:W-:Y:S01]  /*1ac0*/  IMAD.MOV.U32 R12, RZ, RZ, 0x1 ;  /* 0x00000001ff0c7424 */ /* 0x000fe200078e00ff */
[----:B------:R-:W-:Y:S02]  /*1ad0*/  ISETP.NE.AND P2, PT, R0, RZ, P3 ;  /* 0x000000ff0000720c */ /* 0x000fe40001f45270 */
[----:B------:R-:W-:Y:S02]  /*1ae0*/  CS2R R10, SRZ ;  /* 0x00000000000a7805 */ /* 0x000fe4000001ff00 */
[----:B------:R-:W-:Y:S01]  /*1af0*/  PLOP3.LUT P1, PT, P1, PT, PT, 0x8, 0x80 ;  /* 0x000000000080781c */ /* 0x000fe20000f2e170 */
[----:B------:R-:W-:Y:S01]  /*1b00*/  IMAD.MOV.U32 R9, RZ, RZ, RZ ;  /* 0x000000ffff097224 */ /* 0x000fe200078e00ff */
[----:B------:R-:W3:Y:S01]  /*1b10*/  LDCU UR38, c[0x0][0x370] ;  /* 0x00006e00ff2677ac */ /* 0x000ee20008000800 */
[----:B------:R-:W-:Y:S01]  /*1b20*/  IMAD.MOV.U32 R8, RZ, RZ, 0x1 ;  /* 0x00000001ff087424 */ /* 0x000fe200078e00ff */
[----:B------:R-:W4:Y:S01]  /*1b30*/  LDCU.64 UR26, c[0x0][0x348] ;  /* 0x00006900ff1a77ac */ /* 0x000f220008000a00 */
[----:B------:R-:W-:Y:S01]  /*1b40*/  ULEA.HI UR43, UR22, UR45, URZ, 0x1a ;  /* 0x0000002d162b7291 */ /* 0x000fe2000f8fd0ff */
[----:B------:R-:W1:Y:S01]  /*1b50*/  LDCU UR37, c[0x0][0x374] ;  /* 0x00006e80ff2577ac */ /* 0x000e620008000800 */
[----:B--2---:R-:W-:-:S02]  /*1b60*/  UIADD3 UR5, UPT, UPT, UR6, 0x3f, URZ ;  /* 0x0000003f06057890 */ /* 0x004fc4000fffe0ff */
[----:B------:R-:W-:Y:S02]  /*1b70*/  UIADD3 UR47, UPT, UPT, UR6, 0x7e, URZ ;  /* 0x0000007e062f7890 */ /* 0x000fe4000fffe0ff */
[----:B------:R-:W-:Y:S01]  /*1b80*/  USHF.R.S32.HI UR4, URZ, 0x1f, UR5 ;  /* 0x0000001fff047899 */ /* 0x000fe20008011405 */
[----:B------:R-:W-:-:S03]  /*1b90*/  UMOV UR7, URZ ;  /* 0x000000ff00077c82 */ /* 0x000fc60008000000 */
[----:B------:R-:W-:Y:S02]  /*1ba0*/  ULEA.HI UR4, UR4, UR5, URZ, 0x6 ;  /* 0x0000000504047291 */ /* 0x000fe4000f8f30ff */
[----:B------:R-:W-:Y:S02]  /*1bb0*/  UIADD3 UR5, UPT, UPT, UR6, -0x1, URZ ;  /* 0xffffffff06057890 */ /* 0x000fe4000fffe0ff */
[----:B------:R-:W-:Y:S02]  /*1bc0*/  USHF.R.S32.HI UR40, URZ, 0x6, UR4 ;  /* 0x00000006ff287899 */ /* 0x000fe40008011404 */
[----:B------:R-:W-:Y:S02]  /*1bd0*/  UISETP.GE.U32.AND UP1, UPT, UR5, -0x7f, UPT ;  /* 0xffffff810500788c */ /* 0x000fe4000bf26070 */
[----:B------:R-:W-:-:S04]  /*1be0*/  UISETP.LT.U32.AND UP0, UPT, UR40, 0x1a, UPT ;  /* 0x0000001a2800788c */ /* 0x000fc8000bf01070 */
[----:B------:R-:W-:Y:S02]  /*1bf0*/  USEL UR39, UR40, 0x1a, UP0 ;  /* 0x0000001a28277887 */ /* 0x000fe40008000000 */
[----:B------:R-:W-:Y:S02]  /*1c00*/  UISETP.NE.AND UP0, UPT, UR23, URZ, UPT ;  /* 0x000000ff1700728c */ /* 0x000fe4000bf05270 */
[----:B------:R-:W-:Y:S02]  /*1c10*/  UIADD3 UR4, UPT, UPT, UR39, -0x1, URZ ;  /* 0xffffffff27047890 */ /* 0x000fe4000fffe0ff */
[----:B------:R-:W-:Y:S02]  /*1c20*/  @UP1 UIADD3 UR4, UPT, UPT, UR39, URZ, URZ ;  /* 0x000000ff27041290 */ /* 0x000fe4000fffe0ff */
[----:B------:R-:W-:Y:S02]  /*1c30*/  USEL UR23, UR41, 0x2, UP0 ;  /* 0x0000000229177887 */ /* 0x000fe40008000000 */
[----:B------:R-:W-:-:S02]  /*1c40*/  UIADD3 UR44, UPT, UPT, UR40, -UR39, URZ ;  /* 0x80000027282c7290 */ /* 0x000fc4000fffe0ff */
[----:B------:R-:W-:Y:S02]  /*1c50*/  UIADD3 UR25, UPT, UPT, UR4, 0x1, URZ ;  /* 0x0000000104197890 */ /* 0x000fe4000fffe0ff */
[----:B-1-34-:R-:W-:-:S12]  /*1c60*/  UIADD3 UR41, UPT, UPT, -UR4, URZ, URZ ;  /* 0x000000ff04297290 */ /* 0x01afd8000fffe1ff */
.L_x_43:
[----:B------:R-:W-:Y:S01]  /*1c70*/  UISETP.NE.AND UP0, UPT, UR46, URZ, UPT ;  /* 0x000000ff2e00728c */ /* 0x000fe2000bf05270 */
[----:B-1----:R-:W1:Y:S08]  /*1c80*/  S2UR UR46, SR_CgaCtaId ;  /* 0x00000000002e79c3 */ /* 0x002e700000008800 */
[----:B------:R-:W-:Y:S05]  /*1c90*/  BRA.U UP0, `(.L_x_24) ;  /* 0x0000000100347547 */ /* 0x000fea000b800000 */
[----:B------:R-:W2:Y:S01]  /*1ca0*/  S2R R0, SR_CgaCtaId ;  /* 0x0000000000007919 */ /* 0x000ea20000008800 */
[----:B------:R-:W-:Y:S02]  /*1cb0*/  MOV R3, 0x400 ;  /* 0x0000040000037802 */ /* 0x000fe40000000f00 */
[----:B------:R-:W-:Y:S02]  /*1cc0*/  SHF.L.U32 R2, R8, 0x1f, RZ ;  /* 0x0000001f08027819 */ /* 0x000fe400000006ff */
[----:B--2---:R-:W-:-:S05]  /*1cd0*/  LEA R0, R0, R3, 0x18 ;  /* 0x0000000300007211 */ /* 0x004fca00078ec0ff */
[----:B------:R-:W-:-:S04]  /*1ce0*/  IMAD R3, R9, 0x8, R0 ;  /* 0x0000000809037824 */ /* 0x000fc800078e0200 */
[----:B------:R-:W2:Y:S02]  /*1cf0*/  SYNCS.PHASECHK.TRANS64.TRYWAIT P0, [R3+URZ+0x240], R2 ;  /* 0x00024002030075a7 */ /* 0x000ea400080011ff */
[----:B--2---:R-:W-:Y:S05]  /*1d00*/  @!P0 BRA `(.L_x_25) ;  /* 0x0000007000248947 */ /* 0x004fea0003800000 */
.L_x_146:
[----:B------:R-:W-:Y:S01]  /*1d10*/  VIADD R9, R9, 0x1 ;  /* 0x0000000109097836 */ /* 0x000fe20000000000 */
[----:B------:R2:W-:Y:S04]  /*1d20*/  SYNCS.ARRIVE.TRANS64.A1T0 RZ, [R3+URZ+0x230], RZ ;  /* 0x000230ff03ff79a7 */ /* 0x0005e800081000ff */
[----:B------:R-:W-:-:S04]  /*1d30*/  ISETP.NE.AND P0, PT, R9, 0x2, PT ;  /* 0x000000020900780c */ /* 0x000fc80003f05270 */
[----:B------:R-:W-:Y:S02]  /*1d40*/  SEL R9, R9, RZ, P0 ;  /* 0x000000ff09097207 */ /* 0x000fe40000000000 */
[----:B--2---:R-:W-:-:S04]  /*1d50*/  SEL R3, RZ, 0x1, P0 ;  /* 0x00000001ff037807 */ /* 0x004fc80000000000 */
[----:B------:R-:W-:-:S07]  /*1d60*/  LOP3.LUT R8, R8, R3, RZ, 0x3c, !PT ;  /* 0x0000000308087212 */ /* 0x000fce00078e3cff */
.L_x_24:
[----:B------:R-:W-:Y:S01]  /*1d70*/  UMOV UR6, 0x400 ;  /* 0x0000040000067882 */ /* 0x000fe20000000000 */
[----:B------:R-:W-:Y:S01]  /*1d80*/  SHF.L.U32 R0, R12, 0x1f, RZ ;  /* 0x0000001f0c007819 */ /* 0x000fe200000006ff */
[----:B-1----:R-:W-:Y:S02]  /*1d90*/  ULEA UR6, UR46, UR6, 0x18 ;  /* 0x000000062e067291 */ /* 0x002fe4000f8ec0ff */
[----:B------:R-:W-:Y:S02]  /*1da0*/  UISETP.GE.U32.AND UP0, UPT, UR47, 0x7f, UPT ;  /* 0x0000007f2f00788c */ /* 0x000fe4000bf06070 */
[----:B------:R-:W-:Y:S02]  /*1db0*/  ULEA UR4, UR7, UR6, 0x3 ;  /* 0x0000000607047291 */ /* 0x000fe4000f8e18ff */
[----:B------:R-:W-:Y:S01]  /*1dc0*/  ULEA UR11, UR20, UR45, 0x7 ;  /* 0x0000002d140b7291 */ /* 0x000fe2000f8e38ff */
[----:B------:R-:W-:-:S06]  /*1dd0*/  UMOV UR13, URZ ;  /* 0x000000ff000d7c82 */ /* 0x000fcc0008000000 */
[----:B------:R1:W2:Y:S01]  /*1de0*/  SYNCS.PHASECHK.TRANS64.TRYWAIT P0, [UR4+0xd0], R0 ;  /* 0x0000d000ff0075a7 */ /* 0x0002a20008001104 */
[----:B------:R-:W-:-:S04]  /*1df0*/  ULEA.HI UR4, UR24, UR24, URZ, 0x1 ;  /* 0x0000001818047291 */ /* 0x000fc8000f8f08ff */
[----:B------:R-:W-:-:S04]  /*1e00*/  USHF.L.U32 UR4, UR4, 0x6, URZ ;  /* 0x0000000604047899 */ /* 0x000fc800080006ff */
[----:B------:R-:W-:-:S04]  /*1e10*/  ULOP3.LUT UR35, UR4, 0xffffff80, URZ, 0xc0, !UPT ;  /* 0xffffff8004237892 */ /* 0x000fc8000f8ec0ff */
[----:B------:R-:W-:Y:S01]  /*1e20*/  UIADD3 UR35, UPT, UPT, UR43, UR35, URZ ;  /* 0x000000232b237290 */ /* 0x000fe2000fffe0ff */
[----:B------:R-:W-:Y:S11]  /*1e30*/  BRA.U !UP0, `(.L_x_26) ;  /* 0x0000000108c47547 */ /* 0x000ff6000b800000 */
[----:B------:R-:W-:Y:S01]  /*1e40*/  UMOV UR16, UR41 ;  /* 0x0000002900107c82 */ /* 0x000fe20008000000 */
[----:B------:R-:W-:Y:S01]  /*1e50*/  UMOV UR4, UR7 ;  /* 0x0000000700047c82 */ /* 0x000fe20008000000 */
[----:B------:R-:W-:-:S05]  /*1e60*/  UMOV UR34, URZ ;  /* 0x000000ff00227c82 */ /* 0x000fca0008000000 */
.L_x_32:
[----:B------:R-:W-:Y:S01]  /*1e70*/  ULEA UR33, UR4, UR6, 0x3 ;  /* 0x0000000604217291 */ /* 0x000fe2000f8e18ff */
[----:B------:R-:W-:Y:S01]  /*1e80*/  @P3 MOV R2, 0x4000 ;  /* 0x0000400000023802 */ /* 0x000fe20000000f00 */
[----:B--234-:R-:W-:Y:S10]  /*1e90*/  @P0 BRA `(.L_x_27) ;  /* 0x00000000000c0947 */ /* 0x01cff40003800000 */
[----:B------:R-:W-:-:S04]  /*1ea0*/  SHF.L.U32 R3, R12, 0x1f, RZ ;  /* 0x0000001f0c037819 */ /* 0x000fc800000006ff */
[----:B------:R-:W2:Y:S02]  /*1eb0*/  SYNCS.PHASECHK.TRANS64.TRYWAIT P0, [UR33+0xd0], R3 ;  /* 0x0000d003ff0075a7 */ /* 0x000ea40008001121 */
[----:B--2---:R-:W-:Y:S05]  /*1ec0*/  @!P0 BRA `(.L_x_28) ;  /* 0x0000006c00c88947 */ /* 0x004fea0003800000 */
.L_x_27:
[----:B------:R2:W-:Y:S01]  /*1ed0*/  @P3 SYNCS.ARRIVE.TRANS64 RZ, [UR33], R2 ;  /* 0x00000002ffff39a7 */ /* 0x0005e20008000021 */
[----:B------:R-:W-:Y:S02]  /*1ee0*/  ULOP3.LUT UR5, UR23, 0x2, URZ, 0xfc, !UPT ;  /* 0x0000000217057892 */ /* 0x000fe4000f8efcff */
[----:B------:R-:W-:Y:S02]  /*1ef0*/  UIADD3 UR16, UPT, UPT, UR16, 0x1, URZ ;  /* 0x0000000110107890 */ /* 0x000fe4000fffe0ff */
[----:B------:R-:W-:Y:S02]  /*1f00*/  UISETP.NE.AND UP0, UPT, UR5, 0x2, UPT ;  /* 0x000000020500788c */ /* 0x000fe4000bf05270 */
[----:B------:R-:W-:-:S07]  /*1f10*/  UISETP.NE.AND UP2, UPT, UR16, 0x1, UPT ;  /* 0x000000011000788c */ /* 0x000fce000bf45270 */
[----:B------:R-:W-:Y:S05]  /*1f20*/  BRA.U UP0, `(.L_x_29) ;  /* 0x0000000100047547 */ /* 0x000fea000b800000 */
[----:B------:R-:W-:Y:S05]  /*1f30*/  BPT.TRAP 0x1 ;  /* 0x000000040000795c */ /* 0x000fea0000300000 */
.L_x_29:
[----:B------:R-:W-:Y:S04]  /*1f40*/  BSSY.RECONVERGENT B0, `(.L_x_30) ;  /* 0x0000003000007945 */ /* 0x000fe80003800200 */
[----:B------:R-:W-:Y:S05]  /*1f50*/  @!P2 BRA `(.L_x_31) ;  /* 0x000000000004a947 */ /* 0x000fea0003800000 */
[----:B------:R-:W-:Y:S05]  /*1f60*/  BPT.TRAP 0x1 ;  /* 0x000000040000795c */ /* 0x000fea0000300000 */
.L_x_31:
[----:B------:R-:W-:Y:S05]  /*1f70*/  BSYNC.RECONVERGENT B0 ;  /* 0x0000000000007941 */ /* 0x000fea0003800200 */
.L_x_30:
[----:B------:R-:W-:Y:S02]  /*1f80*/  UIADD3 UR5, UPT, UPT, UR4, 0x1, URZ ;  /* 0x0000000104057890 */ /* 0x000fe4000fffe0ff */
[----:B------:R-:W-:Y:S02]  /*1f90*/  UIADD3 UR14, UP1, UPT, UR26, 0x80, URZ ;  /* 0x000000801a0e7890 */ /* 0x000fe4000ff3e0ff */
[----:B------:R-:W-:Y:S02]  /*1fa0*/  UISETP.NE.AND UP0, UPT, UR5, 0x1a, UPT ;  /* 0x0000001a0500788c */ /* 0x000fe4000bf05270 */
[----:B------:R-:W-:Y:S02]  /*1fb0*/  ULOP3.LUT UR33, UR33, 0xfefffff8, URZ, 0xc0, !UPT ;  /* 0xfefffff821217892 */ /* 0x000fe4000f8ec0ff */
[----:B------:R-:W-:Y:S02]  /*1fc0*/  USEL UR8, URZ, 0x1, UP0 ;  /* 0x00000001ff087887 */ /* 0x000fe40008000000 */
[----:B------:R-:W-:-:S02]  /*1fd0*/  USEL UR7, UR5, URZ, UP0 ;  /* 0x000000ff05077287 */ /* 0x000fc40008000000 */
[----:B------:R-:W-:Y:S02]  /*1fe0*/  UIADD3.X UR15, UPT, UPT, URZ, UR27, URZ, UP1, !UPT ;  /* 0x0000001bff0f7290 */ /* 0x000fe40008ffe4ff */
[----:B------:R-:W-:Y:S01]  /*1ff0*/  ULEA UR5, UR7, UR6, 0x3 ;  /* 0x0000000607057291 */ /* 0x000fe2000f8e18ff */
[----:B------:R-:W-:Y:S01]  /*2000*/  LOP3.LUT R12, R12, UR8, RZ, 0x3c, !PT ;  /* 0x000000080c0c7c12 */ /* 0x000fe2000f8e3cff */
[----:B------:R-:W-:Y:S02]  /*2010*/  USHF.L.U32 UR8, UR4, 0xc, URZ ;  /* 0x0000000c04087899 */ /* 0x000fe400080006ff */
[----:B------:R-:W-:Y:S01]  /*2020*/  UIADD3 UR4, UP0, UPT, UR26, 0x180, URZ ;  /* 0x000001801a047890 */ /* 0x000fe2000ff1e0ff */
[----:B-1----:R-:W-:Y:S01]  /*2030*/  SHF.L.U32 R0, R12, 0x1f, RZ ;  /* 0x0000001f0c007819 */ /* 0x002fe200000006ff */
[----:B------:R-:W-:Y:S02]  /*2040*/  ULOP3.LUT UR32, UR8, UR22, URZ, 0xfc, !UPT ;  /* 0x0000001608207292 */ /* 0x000fe4000f8efcff */
[----:B------:R-:W-:Y:S01]  /*2050*/  UPRMT UR13, URZ, 0x5410, UR21 ;  /* 0x00005410ff0d7896 */ /* 0x000fe20008000015 */
[----:B------:R3:W4:Y:S01]  /*2060*/  SYNCS.PHASECHK.TRANS64.TRYWAIT P0, [UR5+0xd0], R0 ;  /* 0x0000d000ff0075a7 */ /* 0x0007220008001105 */
[----:B------:R-:W-:-:S02]  /*2070*/  UIADD3 UR32, UPT, UPT, UR6, 0x4400, UR32 ;  /* 0x0000440006207890 */ /* 0x000fc4000fffe020 */
[----:B------:R-:W-:Y:S02]  /*2080*/  UIADD3 UR8, UPT, UPT, UR6, 0x1e400, UR8 ;  /* 0x0001e40006087890 */ /* 0x000fe4000fffe008 */
[----:B------:R-:W-:Y:S01]  /*2090*/  UIADD3.X UR5, UPT, UPT, URZ, UR27, URZ, UP0, !UPT ;  /* 0x0000001bff057290 */ /* 0x000fe200087fe4ff */
[----:B------:R-:W-:Y:S01]  /*20a0*/  UMOV UR18, 0x0 ;  /* 0x0000000000127882 */ /* 0x000fe20000000000 */
[----:B------:R-:W-:Y:S01]  /*20b0*/  UMOV UR19, 0x10000000 ;  /* 0x1000000000137882 */ /* 0x000fe20000000000 */
[----:B------:R-:W-:Y:S01]  /*20c0*/  UMOV UR10, UR34 ;  /* 0x00000022000a7c82 */ /* 0x000fe20008000000 */
[----:B------:R-:W-:Y:S01]  /*20d0*/  UMOV UR12, UR36 ;  /* 0x00000024000c7c82 */ /* 0x000fe20008000000 */
[----:B------:R-:W-:Y:S01]  /*20e0*/  UMOV UR9, UR33 ;  /* 0x0000002100097c82 */ /* 0x000fe20008000000 */
[----:B------:R1:W-:Y:S03]  /*20f0*/  UTMALDG.3D.MULTICAST.2CTA [UR32], [UR14], UR13, desc[UR18] ;  /* 0x000012200e0073b4 */ /* 0x0003e6000821180d */
[----:B------:R2:W-:Y:S01]  /*2100*/  UTMALDG.3D.2CTA [UR8], [UR4], desc[UR18] ;  /* 0x00001208040075b4 */ /* 0x0005e20008211000 */
[----:B-1----:R-:W-:Y:S01]  /*2110*/  UIADD3 UR34, UPT, UPT, UR34, 0x40, URZ ;  /* 0x0000004022227890 */ /* 0x002fe2000fffe0ff */
[----:B------:R-:W-:Y:S01]  /*2120*/  UMOV UR13, UR25 ;  /* 0x00000019000d7c82 */ /* 0x000fe20008000000 */
[----:B--2---:R-:W-:Y:S01]  /*2130*/  UMOV UR4, UR7 ;  /* 0x0000000700047c82 */ /* 0x004fe20008000000 */
[----:B------:R-:W-:Y:S09]  /*2140*/  BRA.U UP2, `(.L_x_32) ;  /* 0xfffffffd02487547 */ /* 0x000ff2000b83ffff */
.L_x_26:
[----:B------:R-:W-:Y:S01]  /*2150*/  ULEA UR4, UR7, UR6, 0x3 ;  /* 0x0000000607047291 */ /* 0x000fe2000f8e18ff */
[----:B-1-3--:R-:W-:Y:S01]  /*2160*/  SHF.L.U32 R0, R12, 0x1f, RZ ;  /* 0x0000001f0c007819 */ /* 0x00afe200000006ff */
[----:B------:R-:W-:Y:S01]  /*2170*/  @!P1 SYNCS.ARRIVE.TRANS64.A1T0 RZ, [UR6+0x1c8], RZ ;  /* 0x0001c8ffffff99a7 */ /* 0x000fe20008100006 */
[----:B------:R-:W-:-:S06]  /*2180*/  UISETP.GT.AND UP0, UPT, UR40, UR39, UPT ;  /* 0x000000272800728c */ /* 0x000fcc000bf04270 */
[----:B--2-4-:R1:W2:Y:S03]  /*2190*/  SYNCS.PHASECHK.TRANS64.TRYWAIT P0, [UR4+0xd0], R0 ;  /* 0x0000d000ff0075a7 */ /* 0x0142a60008001104 */
[----:B------:R-:W-:Y:S05]  /*21a0*/  BRA.U !UP0, `(.L_x_33) ;  /* 0x0000000108c47547 */ /* 0x000fea000b800000 */
[----:B------:R-:W-:Y:S01]  /*21b0*/  UIADD3 UR24, UPT, UPT, UR44, UR13, URZ ;  /* 0x0000000d2c187290 */ /* 0x000fe2000fffe0ff */
[----:B------:R-:W-:-:S11]  /*21c0*/  UMOV UR4, UR7 ;  /* 0x0000000700047c82 */ /* 0x000fd60008000000 */
.L_x_39:
[----:B------:R-:W-:Y:S01]  /*21d0*/  ULEA UR17, UR4, UR6, 0x3 ;  /* 0x0000000604117291 */ /* 0x000fe2000f8e18ff */
[----:B--2---:R-:W-:Y:S01]  /*21e0*/  @P3 MOV R2, 0x4000 ;  /* 0x0000400000023802 */ /* 0x004fe20000000f00 */
[----:B--2-4-:R-:W-:Y:S10]  /*21f0*/  @P0 BRA `(.L_x_34) ;  /* 0x00000000000c0947 */ /* 0x014ff40003800000 */
[----:B------:R-:W-:-:S04]  /*2200*/  SHF.L.U32 R3, R12, 0x1f, RZ ;  /* 0x0000001f0c037819 */ /* 0x000fc800000006ff */
[----:B------:R-:W2:Y:S02]  /*2210*/  SYNCS.PHASECHK.TRANS64.TRYWAIT P0, [UR17+0xd0], R3 ;  /* 0x0000d003ff0075a7 */ /* 0x000ea40008001111 */
[----:B--2---:R-:W-:Y:S05]  /*2220*/  @!P0 BRA `(.L_x_35) ;  /* 0x0000006c00088947 */ /* 0x004fea0003800000 */
.L_x_34:
[----:B------:R2:W-:Y:S01]  /*2230*/  @P3 SYNCS.ARRIVE.TRANS64 RZ, [UR17], R2 ;  /* 0x00000002ffff39a7 */ /* 0x0005e20008000011 */
[----:B------:R-:W-:-:S04]  /*2240*/  ULOP3.LUT UR5, UR23, 0x2, URZ, 0xfc, !UPT ;  /* 0x0000000217057892 */ /* 0x000fc8000f8efcff */
[----:B------:R-:W-:-:S09]  /*2250*/  UISETP.NE.AND UP0, UPT, UR5, 0x2, UPT ;  /* 0x000000020500788c */ /* 0x000fd2000bf05270 */
[----:B------:R-:W-:Y:S05]  /*2260*/  BRA.U UP0, `(.L_x_36) ;  /* 0x0000000100047547 */ /* 0x000fea000b800000 */
[----:B------:R-:W-:Y:S05]  /*2270*/  BPT.TRAP 0x1 ;  /* 0x000000040000795c */ /* 0x000fea0000300000 */
.L_x_36:
[----:B------:R-:W-:Y:S04]  /*2280*/  BSSY.RECONVERGENT B0, `(.L_x_37) ;  /* 0x0000003000007945 */ /* 0x000fe80003800200 */
[----:B------:R-:W-:Y:S05]  /*2290*/  @!P2 BRA `(.L_x_38) ;  /* 0x000000000004a947 */ /* 0x000fea0003800000 */
[----:B------:R-:W-:Y:S05]  /*22a0*/  BPT.TRAP 0x1 ;  /* 0x000000040000795c */ /* 0x000fea0000300000 */
.L_x_38:
[----:B------:R-:W-:Y:S05]  /*22b0*/  BSYNC.RECONVERGENT B0 ;  /* 0x0000000000007941 */ /* 0x000fea0003800200 */
.L_x_37:
[----:B------:R-:W-:Y:S02]  /*22c0*/  UIADD3 UR5, UPT, UPT, UR4, 0x1, URZ ;  /* 0x0000000104057890 */ /* 0x000fe4000fffe0ff */
[----:B------:R-:W-:Y:S02]  /*22d0*/  USHF.L.U32 UR18, UR13, 0x6, URZ ;  /* 0x000000060d127899 */ /* 0x000fe400080006ff */
[----:B------:R-:W-:Y:S02]  /*22e0*/  UISETP.NE.AND UP0, UPT, UR5, 0x1a, UPT ;  /* 0x0000001a0500788c */ /* 0x000fe4000bf05270 */
[----:B------:R-:W-:Y:S02]  /*22f0*/  ULOP3.LUT UR17, UR17, 0xfefffff8, URZ, 0xc0, !UPT ;  /* 0xfefffff811117892 */ /* 0x000fe4000f8ec0ff */
[----:B------:R-:W-:Y:S02]  /*2300*/  USEL UR8, URZ, 0x1, UP0 ;  /* 0x00000001ff087887 */ /* 0x000fe40008000000 */
[----:B------:R-:W-:-:S02]  /*2310*/  USEL UR7, UR5, URZ, UP0 ;  /* 0x000000ff05077287 */ /* 0x000fc40008000000 */
[----:B------:R-:W-:Y:S02]  /*2320*/  UIADD3 UR14, UP0, UPT, UR26, 0x180, URZ ;  /* 0x000001801a0e7890 */ /* 0x000fe4000ff1e0ff */
        /* <DEDUP_REMOVED lines=9> */
[----:B------:R-:W-:Y:S02]  /*23c0*/  UIADD3.X UR5, UPT, UPT, URZ, UR27, URZ, UP1, !UPT ;  /* 0x0000001bff057290 */ /* 0x000fe40008ffe4ff */
[----:B------:R-:W-:Y:S02]  /*23d0*/  UIADD3 UR8, UPT, UPT, UR6, 0x1e400, UR8 ;  /* 0x0001e40006087890 */ /* 0x000fe4000fffe008 */
[----:B------:R-:W-:Y:S01]  /*23e0*/  UIADD3.X UR15, UPT, UPT, URZ, UR27, URZ, UP0, !UPT ;  /* 0x0000001bff0f7290 */ /* 0x000fe200087fe4ff */
[----:B------:R-:W-:Y:S01]  /*23f0*/  UMOV UR28, 0x0 ;  /* 0x00000000001c7882 */ /* 0x000fe20000000000 */
[----:B------:R-:W-:Y:S01]  /*2400*/  UMOV UR29, 0x10000000 ;  /* 0x10000000001d7882 */ /* 0x000fe20000000000 */
[----:B------:R-:W-:Y:S01]  /*2410*/  UMOV UR19, UR35 ;  /* 0x0000002300137c82 */ /* 0x000fe20008000000 */
[----:B------:R-:W-:Y:S01]  /*2420*/  UMOV UR20, UR36 ;  /* 0x0000002400147c82 */ /* 0x000fe20008000000 */
[----:B------:R-:W-:Y:S01]  /*2430*/  UMOV UR12, UR36 ;  /* 0x00000024000c7c82 */ /* 0x000fe20008000000 */
[----:B------:R1:W-:Y:S01]  /*2440*/  UTMALDG.3D.MULTICAST.2CTA [UR16], [UR4], UR10, desc[UR28] ;  /* 0x00001c10040073b4 */ /* 0x0003e2000821180a */
[----:B------:R-:W-:Y:S01]  /*2450*/  UMOV UR9, UR17 ;  /* 0x0000001100097c82 */ /* 0x000fe20008000000 */
[----:B------:R-:W-:-:S04]  /*2460*/  UIADD3 UR13, UPT, UPT, UR13, 0x1, URZ ;  /* 0x000000010d0d7890 */ /* 0x000fc8000fffe0ff */
[----:B------:R-:W-:Y:S01]  /*2470*/  UISETP.NE.AND UP0, UPT, UR13, UR24, UPT ;  /* 0x000000180d00728c */ /* 0x000fe2000bf05270 */
[----:B-1----:R-:W-:Y:S01]  /*2480*/  UMOV UR10, UR18 ;  /* 0x00000012000a7c82 */ /* 0x002fe20008000000 */
[----:B------:R-:W-:Y:S01]  /*2490*/  UMOV UR4, UR7 ;  /* 0x0000000700047c82 */ /* 0x000fe20008000000 */
[----:B------:R3:W-:Y:S06]  /*24a0*/  UTMALDG.3D.2CTA [UR8], [UR14], desc[UR28] ;  /* 0x00001c080e0075b4 */ /* 0x0007ec0008211000 */
[----:B---3--:R-:W-:Y:S05]  /*24b0*/  BRA.U UP0, `(.L_x_39) ;  /* 0xfffffffd00447547 */ /* 0x008fea000b83ffff */
.L_x_33:
[C---:B------:R-:W-:Y:S01]  /*24c0*/  LEA R3, R11.reuse, UR6, 0x3 ;  /* 0x000000060b037c11 */ /* 0x040fe2000f8e18ff */
[----:B------:R-:W-:Y:S01]  /*24d0*/  NOP ;  /* 0x0000000000007918 */ /* 0x000fe20000000000 */
[----:B-1----:R-:W-:Y:S02]  /*24e0*/  SHF.L.U32 R0, R10, 0x1f, RZ ;  /* 0x0000001f0a007819 */ /* 0x002fe400000006ff */
[----:B------:R-:W-:Y:S02]  /*24f0*/  LEA R5, R11, UR6, 0x4 ;  /* 0x000000060b057c11 */ /* 0x000fe4000f8e20ff */
[----:B--2-4-:R-:W1:Y:S02]  /*2500*/  SYNCS.PHASECHK.TRANS64.TRYWAIT P0, [R3+URZ+0x1d0], R0 ;  /* 0x0001d000030075a7 */ /* 0x014e6400080011ff */
[----:B-1----:R-:W-:Y:S05]  /*2510*/  @!P0 BRA `(.L_x_40) ;  /* 0x0000006800648947 */ /* 0x002fea0003800000 */
.L_x_149:
[----:B------:R-:W2:Y:S01]  /*2520*/  LDS.128 R4, [R5+0x260] ;  /* 0x0002600005047984 */ /* 0x000ea20000000c00 */
[----:B------:R-:W-:Y:S01]  /*2530*/  UISETP.GE.AND UP0, UPT, UR42, 0x1, UPT ;  /* 0x000000012a00788c */ /* 0x000fe2000bf06270 */
[----:B------:R-:W-:Y:S01]  /*2540*/  @!PT LDS RZ, [RZ] ;  /* 0x00000000fffff984 */ /* 0x000fe20000000800 */
[----:B------:R-:W-:Y:S01]  /*2550*/  @!PT LDS RZ, [RZ] ;  /* 0x00000000fffff984 */ /* 0x000fe20000000800 */
[----:B------:R-:W-:Y:S01]  /*2560*/  @!PT LDS RZ, [RZ] ;  /* 0x00000000fffff984 */ /* 0x000fe20000000800 */
[----:B------:R-:W-:Y:S01]  /*2570*/  @!PT LDS RZ, [RZ] ;  /* 0x00000000fffff984 */ /* 0x000fe20000000800 */
[----:B------:R3:W-:Y:S06]  /*2580*/  MEMBAR.ALL.CTA ;  /* 0x0000000000007992 */ /* 0x0007ec0000008000 */
[----:B---3--:R-:W3:Y:S01]  /*2590*/  FENCE.VIEW.ASYNC.S ;  /* 0x00000000000073c6 */ /* 0x008ee20000000000 */
[----:B--2---:R-:W-:-:S13]  /*25a0*/  LOP3.LUT P0, RZ, R6, 0x1, RZ, 0xc0, !PT ;  /* 0x0000000106ff7812 */ /* 0x004fda000780c0ff */
[----:B---3--:R-:W-:Y:S01]  /*25b0*/  VOTEU.ANY UP1, P0 ;  /* 0x0000000000ff7886 */ /* 0x008fe20000020100 */
[----:B------:R-:W-:-:S13]  /*25c0*/  PLOP3.LUT P0, PT, PT, PT, UP1, 0x80, 0x8 ;  /* 0x000000000008781c */ /* 0x000fda0003f0f018 */
[----:B-1----:R-:W-:Y:S02]  /*25d0*/  @P0 LOP3.LUT R0, R5, 0xffff, RZ, 0xc0, !PT ;  /* 0x0000ffff05000812 */ /* 0x002fe400078ec0ff */
[----:B------:R-:W-:Y:S02]  /*25e0*/  @P0 MOV R2, R4 ;  /* 0x0000000400020202 */ /* 0x000fe40000000f00 */
[----:B------:R-:W-:Y:S01]  /*25f0*/  @P0 R2UR UR5, R0 ;  /* 0x00000000000502ca */ /* 0x000fe200000e0000 */
[----:B------:R-:W-:Y:S01]  /*2600*/  VIADD R0, R3, 0x1e0 ;  /* 0x000001e003007836 */ /* 0x000fe20000000000 */
[----:B------:R-:W-:Y:S02]  /*2610*/  @P0 SHF.R.U32.HI R4, RZ, 0x10, R5 ;  /* 0x00000010ff040819 */ /* 0x000fe40000011605 */
[----:B------:R-:W-:Y:S02]  /*2620*/  @P0 R2UR UR8, R2 ;  /* 0x00000000020802ca */ /* 0x000fe400000e0000 */
[----:B------:R-:W-:-:S02]  /*2630*/  PRMT R0, RZ, 0x654, R0 ;  /* 0x00000654ff007816 */ /* 0x000fc40000000000 */
[----:B------:R-:W-:Y:S02]  /*2640*/  @P0 R2UR UR4, R4 ;  /* 0x00000000040402ca */ /* 0x000fe400000e0000 */
[----:B------:R1:W-:Y:S03]  /*2650*/  SYNCS.ARRIVE.TRANS64.RED.A1T0 RZ, [R0+URZ], RZ ;  /* 0x000000ff00ff79a7 */ /* 0x0003e600081004ff */
[----:B------:R-:W-:-:S04]  /*2660*/  @UP1 UMOV UR30, UR5 ;  /* 0x00000005001e1c82 */ /* 0x000fc80008000000 */
[----:B------:R-:W-:-:S04]  /*2670*/  @UP1 UMOV UR31, UR8 ;  /* 0x00000008001f1c82 */ /* 0x000fc80008000000 */
[----:B------:R-:W-:Y:S01]  /*2680*/  @UP1 UMOV UR36, UR4 ;  /* 0x0000000400241c82 */ /* 0x000fe20008000000 */
[----:B------:R-:W-:Y:S05]  /*2690*/  BRA.U !UP0, `(.L_x_41) ;  /* 0x0000000108d47547 */ /* 0x000fea000b800000 */
[----:B------:R-:W2:Y:S01]  /*26a0*/  LDCU.128 UR12, c[0x0][0xb10] ;  /* 0x00016200ff0c77ac */ /* 0x000ea20008000c00 */
[----:B------:R-:W3:Y:S01]  /*26b0*/  LDCU UR24, c[0x0][0xb20] ;  /* 0x00016400ff1877ac */ /* 0x000ee20008000800 */
[----:B------:R-:W4:Y:S01]  /*26c0*/  LDCU UR20, c[0x0][0xb0c] ;  /* 0x00016180ff1477ac */ /* 0x000f220008000800 */
[----:B------:R-:W1:Y:S01]  /*26d0*/  LDCU.64 UR10, c[0x0][0xb28] ;  /* 0x00016500ff0a77ac */ /* 0x000e620008000a00 */
[----:B------:R-:W-:Y:S02]  /*26e0*/  UISETP.NE.AND UP3, UPT, UR42, 0x1, UPT ;  /* 0x000000012a00788c */ /* 0x000fe4000bf65270 */
[----:B--2---:R-:W-:Y:S02]  /*26f0*/  UIMAD.WIDE.U32 UR8, UR37, UR15, URZ ;  /* 0x0000000f250872a5 */ /* 0x004fe4000f8e00ff */
[----:B------:R-:W-:Y:S02]  /*2700*/  UIMAD.WIDE.U32 UR4, UR38, UR12, URZ ;  /* 0x0000000c260472a5 */ /* 0x000fe4000f8e00ff */
[----:B------:R-:W-:-:S02]  /*2710*/  UISETP.NE.AND UP0, UPT, UR14, 0x1, UPT ;  /* 0x000000010e00788c */ /* 0x000fc4000bf05270 */
[----:B------:R-:W-:Y:S01]  /*2720*/  UIMAD.WIDE.U32 UR28, UR30, UR15, URZ ;  /* 0x0000000f1e1c72a5 */ /* 0x000fe2000f8e00ff */
[----:B------:R-:W-:Y:S02]  /*2730*/  UMOV UR8, UR9 ;  /* 0x0000000900087c82 */ /* 0x000fe40008000000 */
[----:B------:R-:W-:Y:S01]  /*2740*/  UMOV UR4, UR5 ;  /* 0x0000000500047c82 */ /* 0x000fe20008000000 */
[----:B---3--:R-:W-:Y:S02]  /*2750*/  USHF.R.U32.HI UR8, URZ, UR24, UR8 ;  /* 0x00000018ff087299 */ /* 0x008fe40008011608 */
[----:B----4-:R-:W-:Y:S02]  /*2760*/  UISETP.NE.AND UP2, UPT, UR20, 0x1, UPT ;  /* 0x000000011400788c */ /* 0x010fe4000bf45270 */
[----:B------:R-:W-:Y:S02]  /*2770*/  USHF.R.U32.HI UR4, URZ, UR13, UR4 ;  /* 0x0000000dff047299 */ /* 0x000fe40008011604 */
[----:B------:R-:W-:-:S02]  /*2780*/  USEL UR5, UR37, UR8, !UP0 ;  /* 0x0000000825057287 */ /* 0x000fc4000c000000 */
[----:B------:R-:W-:Y:S02]  /*2790*/  USEL UR8, UR38, UR4, !UP2 ;  /* 0x0000000426087287 */ /* 0x000fe4000d000000 */
[----:B-1----:R-:W-:Y:S01]  /*27a0*/  UIMAD.WIDE.U32 UR16, UR5, UR10, URZ ;  /* 0x0000000a051072a5 */ /* 0x002fe2000f8e00ff */
[----:B------:R-:W-:Y:S01]  /*27b0*/  UMOV UR4, UR29 ;  /* 0x0000001d00047c82 */ /* 0x000fe20008000000 */
[----:B------:R-:W-:Y:S02]  /*27c0*/  UIMAD.WIDE.U32 UR18, UR31, UR12, URZ ;  /* 0x0000000c1f1272a5 */ /* 0x000fe4000f8e00ff */
[----:B------:R-:W-:-:S03]  /*27d0*/  UIMAD.WIDE.U32 UR28, UR8, UR10, URZ ;  /* 0x0000000a081c72a5 */ /* 0x000fc6000f8e00ff */
[----:B------:R-:W-:Y:S01]  /*27e0*/  UMOV UR16, UR17 ;  /* 0x0000001100107c82 */ /* 0x000fe20008000000 */
[----:B------:R-:W-:Y:S02]  /*27f0*/  USHF.R.U32.HI UR4, URZ, UR24, UR4 ;  /* 0x00000018ff047299 */ /* 0x000fe40008011604 */
[----:B------:R-:W-:Y:S01]  /*2800*/  @UP3 USHF.R.U32.HI UR5, URZ, UR11, UR16 ;  /* 0x0000000bff053299 */ /* 0x000fe20008011610 */
[----:B------:R-:W-:Y:S01]  /*2810*/  UMOV UR18, UR19 ;  /* 0x0000001300127c82 */ /* 0x000fe20008000000 */
[----:B------:R-:W-:Y:S01]  /*2820*/  UMOV UR28, UR29 ;  /* 0x0000001d001c7c82 */ /* 0x000fe20008000000 */
[----:B------:R-:W-:Y:S02]  /*2830*/  USHF.R.U32.HI UR13, URZ, UR13, UR18 ;  /* 0x0000000dff0d7299 */ /* 0x000fe40008011612 */
[----:B------:R-:W-:Y:S02]  /*2840*/  USEL UR4, UR30, UR4, !UP0 ;  /* 0x000000041e047287 */ /* 0x000fe4000c000000 */
[----:B------:R-:W-:-:S02]  /*2850*/  @UP3 USHF.R.U32.HI UR8, URZ, UR11, UR28 ;  /* 0x0000000bff083299 */ /* 0x000fc4000801161c */
[----:B------:R-:W-:Y:S02]  /*2860*/  UIMAD UR9, UR42, UR5, URZ ;  /* 0x000000052a0972a4 */ /* 0x000fe4000f8e02ff */
[----:B------:R-:W-:Y:S02]  /*2870*/  USEL UR5, UR31, UR13, !UP2 ;  /* 0x0000000d1f057287 */ /* 0x000fe4000d000000 */
[----:B------:R-:W-:Y:S02]  /*2880*/  UIMAD UR12, UR42, UR8, URZ ;  /* 0x000000082a0c72a4 */ /* 0x000fe4000f8e02ff */
[----:B------:R-:W-:Y:S02]  /*2890*/  UISETP.GE.AND UP0, UPT, UR4, UR9, UPT ;  /* 0x000000090400728c */ /* 0x000fe4000bf06270 */
[----:B------:R-:W-:Y:S02]  /*28a0*/  UIMAD.WIDE.U32 UR16, UR4, UR10, URZ ;  /* 0x0000000a041072a5 */ /* 0x000fe4000f8e00ff */
[----:B------:R-:W-:-:S02]  /*28b0*/  UISETP.GE.OR UP0, UPT, UR5, UR12, UP0 ;  /* 0x0000000c0500728c */ /* 0x000fc40008706670 */
        /* <DEDUP_REMOVED lines=19> */
.L_x_41:
[----:B------:R-:W2:Y:S02]  /*29f0*/  LDCU UR4, c[0x0][0xb30] ;  /* 0x00016600ff0477ac */ /* 0x000ea40008000800 */
[----:B--2---:R-:W-:-:S09]  /*2a00*/  UISETP.NE.AND UP0, UPT, UR4, 0x1, UPT ;  /* 0x000000010400788c */ /* 0x004fd2000bf05270 */
        /* <DEDUP_REMOVED lines=18> */
.L_x_42:
[----:B------:R-:W-:Y:S01]  /*2b30*/  VIADD R11, R11, 0x1 ;  /* 0x000000010b0b7836 */ /* 0x000fe20000000000 */
[----:B------:R-:W-:Y:S01]  /*2b40*/  PLOP3.LUT P1, PT, PT, PT, PT, 0x80, 0x8 ;  /* 0x000000000008781c */ /* 0x000fe20003f2f070 */
[----:B------:R-:W-:Y:S02]  /*2b50*/  UIADD3 UR24, UPT, UPT, UR31, UR62, URZ ;  /* 0x0000003e1f187290 */ /* 0x000fe4000fffe0ff */
[----:B------:R-:W-:Y:S01]  /*2b60*/  UIADD3 UR20, UPT, UPT, UR30, UR61, URZ ;  /* 0x0000003d1e147290 */ /* 0x000fe2000fffe0ff */
[----:B------:R-:W-:-:S04]  /*2b70*/  ISETP.NE.AND P0, PT, R11, 0x2, PT ;  /* 0x000000020b00780c */ /* 0x000fc80003f05270 */
[----:B------:R-:W-:Y:S02]  /*2b80*/  SEL R3, RZ, 0x1, P0 ;  /* 0x00000001ff037807 */ /* 0x000fe40000000000 */
[----:B------:R-:W-:Y:S02]  /*2b90*/  SEL R11, R11, RZ, P0 ;  /* 0x000000ff0b0b7207 */ /* 0x000fe40000000000 */
[----:B------:R-:W-:Y:S01]  /*2ba0*/  LOP3.LUT R10, R10, R3, RZ, 0x3c, !PT ;  /* 0x000000030a0a7212 */ /* 0x000fe200078e3cff */
[----:B------:R-:W-:Y:S06]  /*2bb0*/  BRA.U UP1, `(.L_x_43) ;  /* 0xfffffff1012c7547 */ /* 0x000fec000b83ffff */
[----:B------:R-:W-:Y:S01]  /*2bc0*/  UIADD3 UR8, UPT, UPT, UR6, 0xd0, URZ ;  /* 0x000000d006087890 */ /* 0x000fe2000fffe0ff */
[----:B------:R-:W-:-:S03]  /*2bd0*/  SHF.L.U32 R3, R12, 0x1f, RZ ;  /* 0x0000001f0c037819 */ /* 0x000fc600000006ff */
[----:B------:R-:W-:-:S09]  /*2be0*/  ULEA UR4, UR7, UR8, 0x3 ;  /* 0x0000000807047291 */ /* 0x000fd2000f8e18ff */
[----:B------:R-:W2:Y:S02]  /*2bf0*/  SYNCS.PHASECHK.TRANS64.TRYWAIT P0, [UR4], R3 ;  /* 0x00000003ff0075a7 */ /* 0x000ea40008001104 */
[----:B--2---:R-:W-:Y:S05]  /*2c00*/  @!P0 BRA `(.L_x_44) ;  /* 0x0000006000bc8947 */ /* 0x004fea0003800000 */
.L_x_151:
[----:B------:R-:W-:-:S04]  /*2c10*/  UIADD3 UR4, UPT, UPT, UR7, 0x1, URZ ;  /* 0x0000000107047890 */ /* 0x000fc8000fffe0ff */
[----:B------:R-:W-:-:S04]  /*2c20*/  UISETP.NE.AND UP0, UPT, UR4, 0x1a, UPT ;  /* 0x0000001a0400788c */ /* 0x000fc8000bf05270 */
[----:B------:R-:W-:Y:S02]  /*2c30*/  USEL UR6, URZ, 0x1, UP0 ;  /* 0x00000001ff067887 */ /* 0x000fe40008000000 */
[----:B------:R-:W-:-:S04]  /*2c40*/  USEL UR4, UR4, URZ, UP0 ;  /* 0x000000ff04047287 */ /* 0x000fc80008000000 */
[----:B------:R-:W-:Y:S01]  /*2c50*/  ULEA UR5, UR4, UR8, 0x3 ;  /* 0x0000000804057291 */ /* 0x000fe2000f8e18ff */
[----:B------:R-:W-:-:S04]  /*2c60*/  LOP3.LUT R2, R12, UR6, RZ, 0x3c, !PT ;  /* 0x000000060c027c12 */ /* 0x000fc8000f8e3cff */
[----:B-1----:R-:W-:-:S04]  /*2c70*/  SHF.L.U32 R3, R2, 0x1f, RZ ;  /* 0x0000001f02037819 */ /* 0x002fc800000006ff */
[----:B------:R-:W1:Y:S02]  /*2c80*/  SYNCS.PHASECHK.TRANS64.TRYWAIT P0, [UR5], R3 ;  /* 0x00000003ff0075a7 */ /* 0x000e640008001105 */
[----:B-1----:R-:W-:Y:S05]  /*2c90*/  @!P0 BRA `(.L_x_45) ;  /* 0x0000006000b08947 */ /* 0x002fea0003800000 */
.L_x_153:
        /* <DEDUP_REMOVED lines=9> */
.L_x_155:
        /* <DEDUP_REMOVED lines=9> */
.L_x_157:
        /* <DEDUP_REMOVED lines=9> */
.L_x_159:
        /* <DEDUP_REMOVED lines=9> */
.L_x_161:
        /* <DEDUP_REMOVED lines=9> */
.L_x_163:
        /* <DEDUP_REMOVED lines=9> */
.L_x_165:
        /* <DEDUP_REMOVED lines=9> */
.L_x_167:
        /* <DEDUP_REMOVED lines=9> */
.L_x_169:
        /* <DEDUP_REMOVED lines=9> */
.L_x_171:
        /* <DEDUP_REMOVED lines=9> */
.L_x_173:
        /* <DEDUP_REMOVED lines=9> */
.L_x_175:
        /* <DEDUP_REMOVED lines=9> */
.L_x_177:
        /* <DEDUP_REMOVED lines=9> */
.L_x_179:
        /* <DEDUP_REMOVED lines=9> */
.L_x_181:
        /* <DEDUP_REMOVED lines=9> */
.L_x_183:
        /* <DEDUP_REMOVED lines=9> */
.L_x_185:
        /* <DEDUP_REMOVED lines=9> */
.L_x_187:
        /* <DEDUP_REMOVED lines=9> */
.L_x_189:
        /* <DEDUP_REMOVED lines=9> */
.L_x_191:
        /* <DEDUP_REMOVED lines=9> */
.L_x_193:
        /* <DEDUP_REMOVED lines=9> */
.L_x_195:
        /* <DEDUP_REMOVED lines=9> */
.L_x_197:
        /* <DEDUP_REMOVED lines=9> */
.L_x_199:
[----:B------:R-:W-:-:S04]  /*3990*/  UIADD3 UR4, UPT, UPT, UR4, 0x1, URZ ;  /* 0x0000000104047890 */ /* 0x000fc8000fffe0ff */
[----:B------:R-:W-:-:S04]  /*39a0*/  UISETP.NE.AND UP0, UPT, UR4, 0x1a, UPT ;  /* 0x0000001a0400788c */ /* 0x000fc8000bf05270 */
[----:B------:R-:W-:Y:S02]  /*39b0*/  USEL UR5, URZ, 0x1, UP0 ;  /* 0x00000001ff057887 */ /* 0x000fe40008000000 */
[----:B------:R-:W-:-:S04]  /*39c0*/  USEL UR4, UR4, URZ, UP0 ;  /* 0x000000ff04047287 */ /* 0x000fc80008000000 */
[----:B------:R-:W-:Y:S01]  /*39d0*/  ULEA UR4, UR4, UR8, 0x3 ;  /* 0x0000000804047291 */ /* 0x000fe2000f8e18ff */
[----:B-1----:R-:W-:-:S04]  /*39e0*/  LOP3.LUT R3, R2, UR5, RZ, 0x3c, !PT ;  /* 0x0000000502037c12 */ /* 0x002fc8000f8e3cff */
[----:B------:R-:W-:Y:S01]  /*39f0*/  SHF.L.U32 R3, R3, 0x1f, RZ ;  /* 0x0000001f03037819 */ /* 0x000fe200000006ff */
[----:B------:R-:W-:-:S07]  /*3a00*/  IMAD.U32 R0, RZ, RZ, UR4 ;  /* 0x00000004ff007e24 */ /* 0x000fce000f8e00ff */
.L_x_69:
[----:B-1----:R1:W2:Y:S02]  /*3a10*/  SYNCS.PHASECHK.TRANS64.TRYWAIT P0, [R0+URZ], R3 ;  /* 0x00000003000075a7 */ /* 0x0022a400080011ff */
[----:B--2---:R-:W-:Y:S05]  /*3a20*/  @!P0 NANOSLEEP.SYNCS 0x989680 ;  /* 0x009896800000895d */ /* 0x004fea0003900000 */
[----:B------:R-:W2:Y:S02]  /*3a30*/  @!P0 SYNCS.PHASECHK.TRANS64 P0, [R0+URZ], R3 ;  /* 0x00000003000085a7 */ /* 0x000ea400080010ff */
[----:B--2---:R-:W-:Y:S05]  /*3a40*/  @P0 EXIT ;  /* 0x000000000000094d */ /* 0x004fea0003800000 */
[----:B------:R-:W-:Y:S05]  /*3a50*/  BRA `(.L_x_69) ;  /* 0xfffffffc00ec7947 */ /* 0x000fea000383ffff */
.L_x_23:
[----:B------:R-:W-:-:S04]  /*3a60*/  UISETP.NE.AND UP0, UPT, UR46, URZ, UPT ;  /* 0x000000ff2e00728c */ /* 0x000fc8000bf05270 */
[----:B------:R-:W-:-:S09]  /*3a70*/  UISETP.NE.OR UP0, UPT, UR23, 0x1, UP0 ;  /* 0x000000011700788c */ /* 0x000fd20008705670 */
[----:B------:R-:W-:Y:S05]  /*3a80*/  BRA.U UP0, `(.L_x_70) ;  /* 0x0000000500487547 */ /* 0x000fea000b800000 */
[----:B------:R-:W-:Y:S01]  /*3a90*/  ISETP.GE.U32.AND P2, PT, R0, 0x8, PT ;  /* 0x000000080000780c */ /* 0x000fe20003f46070 */
[----:B------:R-:W-:Y:S01]  /*3aa0*/  IMAD.MOV.U32 R12, RZ, RZ, 0x1 ;  /* 0x00000001ff0c7424 */ /* 0x000fe200078e00ff */
[----:B------:R-:W-:Y:S02]  /*3ab0*/  CS2R R10, SRZ ;  /* 0x00000000000a7805 */ /* 0x000fe4000001ff00 */
[----:B------:R-:W-:Y:S01]  /*3ac0*/  CS2R R8, SRZ ;  /* 0x0000000000087805 */ /* 0x000fe2000001ff00 */
[----:B------:R-:W-:Y:S01]  /*3ad0*/  UMOV UR6, 0x400 ;  /* 0x0000040000067882 */ /* 0x000fe20000000000 */
[----:B------:R-:W-:Y:S01]  /*3ae0*/  UMOV UR5, URZ ;  /* 0x000000ff00057c82 */ /* 0x000fe20008000000 */
[----:B------:R-:W-:-:S12]  /*3af0*/  ULEA UR6, UR46, UR6, 0x18 ;  /* 0x000000062e067291 */ /* 0x000fd8000f8ec0ff */
.L_x_74:
[----:B------:R-:W-:Y:S02]  /*3b00*/  LEA R2, R8, UR6, 0x3 ;  /* 0x0000000608027c11 */ /* 0x000fe4000f8e18ff */
[----:B------:R-:W-:-:S03]  /*3b10*/  SHF.L.U32 R5, R9, 0x1f, RZ ;  /* 0x0000001f09057819 */ /* 0x000fc600000006ff */
[----:B------:R-:W-:Y:S01]  /*3b20*/  VIADD R4, R2, 0x240 ;  /* 0x0000024002047836 */ /* 0x000fe20000000000 */
[----:B------:R-:W2:Y:S02]  /*3b30*/  SYNCS.PHASECHK.TRANS64.TRYWAIT P0, [R2+URZ+0x230], R5 ;  /* 0x00023005020075a7 */ /* 0x000ea400080011ff */
[----:B--2---:R-:W-:Y:S05]  /*3b40*/  @!P0 BRA `(.L_x_71) ;  /* 0x0000005c00448947 */ /* 0x004fea0003800000 */
.L_x_200:
[----:B------:R-:W-:Y:S01]  /*3b50*/  ULEA UR4, UR5, UR6, 0x3 ;  /* 0x0000000605047291 */ /* 0x000fe2000f8e18ff */
[----:B------:R-:W-:Y:S02]  /*3b60*/  PRMT R4, RZ, 0x654, R4 ;  /* 0x00000654ff047816 */ /* 0x000fe40000000004 */
[----:B--2---:R-:W-:Y:S01]  /*3b70*/  SHF.L.U32 R5, R12, 0x1f, RZ ;  /* 0x0000001f0c057819 */ /* 0x004fe200000006ff */
[----:B------:R-:W-:Y:S01]  /*3b80*/  UIADD3 UR7, UPT, UPT, UR4, 0x1d0, URZ ;  /* 0x000001d004077890 */ /* 0x000fe2000fffe0ff */
[----:B------:R2:W-:Y:S05]  /*3b90*/  SYNCS.ARRIVE.TRANS64.RED.A1T0 RZ, [R4+URZ], RZ ;  /* 0x000000ff04ff79a7 */ /* 0x0005ea00081004ff */
[----:B------:R-:W-:Y:S01]  /*3ba0*/  IMAD.U32 R7, RZ, RZ, UR7 ;  /* 0x00000007ff077e24 */ /* 0x000fe2000f8e00ff */
[----:B------:R-:W3:Y:S04]  /*3bb0*/  SYNCS.PHASECHK.TRANS64.TRYWAIT P0, [UR4+0x1e0], R5 ;  /* 0x0001e005ff0075a7 */ /* 0x000ee80008001104 */
[----:B------:R-:W-:Y:S01]  /*3bc0*/  PRMT R6, R0, 0x654, R7 ;  /* 0x0000065400067816 */ /* 0x000fe20000000007 */
[----:B--2---:R-:W-:Y:S01]  /*3bd0*/  @!P2 IMAD.MOV.U32 R4, RZ, RZ, 0x10 ;  /* 0x00000010ff04a424 */ /* 0x004fe200078e00ff */
[----:B---3--:R-:W-:Y:S06]  /*3be0*/  @!P0 BRA `(.L_x_72) ;  /* 0x0000005c00308947 */ /* 0x008fec0003800000 */
.L_x_202:
[----:B------:R-:W-:Y:S01]  /*3bf0*/  ULEA UR8, UR5, UR6, 0x4 ;  /* 0x0000000605087291 */ /* 0x000fe2000f8e20ff */
[----:B------:R-:W-:Y:S01]  /*3c00*/  SEL R3, R6, R3, !P2 ;  /* 0x0000000306037207 */ /* 0x000fe20005000000 */
[----:B------:R-:W-:Y:S01]  /*3c10*/  UIADD3 UR9, UPT, UPT, UR4, 0x1d0, URZ ;  /* 0x000001d004097890 */ /* 0x000fe2000fffe0ff */
[----:B--2---:R-:W-:Y:S01]  /*3c20*/  LEA R2, R11, UR6, 0x3 ;  /* 0x000000060b027c11 */ /* 0x004fe2000f8e18ff */
[----:B------:R-:W-:Y:S01]  /*3c30*/  UIADD3 UR8, UPT, UPT, UR8, 0x260, URZ ;  /* 0x0000026008087890 */ /* 0x000fe2000fffe0ff */
[----:B------:R-:W-:Y:S01]  /*3c40*/  SHF.L.U32 R5, R10, 0x1f, RZ ;  /* 0x0000001f0a057819 */ /* 0x000fe200000006ff */
[----:B------:R2:W-:Y:S01]  /*3c50*/  @!P2 SYNCS.ARRIVE.TRANS64.RED RZ, [R3+URZ], R4 ;  /* 0x0000000403ffa9a7 */ /* 0x0005e200080004ff */
[----:B------:R-:W-:Y:S01]  /*3c60*/  UIADD3 UR4, UPT, UPT, UR5, 0x1, URZ ;  /* 0x0000000105047890 */ /* 0x000fe2000fffe0ff */
[----:B------:R-:W-:-:S03]  /*3c70*/  VIADD R8, R8, 0x1 ;  /* 0x0000000108087836 */ /* 0x000fc60000000000 */
[----:B------:R-:W-:Y:S02]  /*3c80*/  UISETP.NE.AND UP0, UPT, UR4, 0x2, UPT ;  /* 0x000000020400788c */ /* 0x000fe4000bf05270 */
[----:B------:R-:W-:Y:S06]  /*3c90*/  UGETNEXTWORKID.BROADCAST [UR8], [UR9] ;  /* 0x00000000080073ca */ /* 0x000fec0008000100 */
[----:B------:R-:W-:Y:S01]  /*3ca0*/  USEL UR7, URZ, 0x1, UP0 ;  /* 0x00000001ff077887 */ /* 0x000fe20008000000 */
[----:B------:R-:W-:Y:S01]  /*3cb0*/  ISETP.NE.AND P0, PT, R8, 0x2, PT ;  /* 0x000000020800780c */ /* 0x000fe20003f05270 */
[----:B------:R-:W-:Y:S01]  /*3cc0*/  USEL UR5, UR4, URZ, UP0 ;  /* 0x000000ff04057287 */ /* 0x000fe20008000000 */
[----:B------:R-:W3:Y:S03]  /*3cd0*/  SYNCS.PHASECHK.TRANS64.TRYWAIT P1, [R2+URZ+0x1d0], R5 ;  /* 0x0001d005020075a7 */ /* 0x000ee600080211ff */
[----:B------:R-:W-:Y:S01]  /*3ce0*/  LOP3.LUT R12, R12, UR7, RZ, 0x3c, !PT ;  /* 0x000000070c0c7c12 */ /* 0x000fe2000f8e3cff */
[----:B--23--:R-:W-:Y:S07]  /*3cf0*/  @!P1 BRA `(.L_x_73) ;  /* 0x0000005c00049947 */ /* 0x00cfee0003800000 */
.L_x_203:
[C---:B------:R-:W-:Y:S01]  /*3d00*/  LEA R4, R11.reuse, UR6, 0x4 ;  /* 0x000000060b047c11 */ /* 0x040fe2000f8e20ff */
[----:B--2---:R-:W-:Y:S01]  /*3d10*/  VIADD R2, R2, 0x1e0 ;  /* 0x000001e002027836 */ /* 0x004fe20000000000 */
[----:B------:R-:W-:Y:S01]  /*3d20*/  SEL R8, R8, RZ, P0 ;  /* 0x000000ff08087207 */ /* 0x000fe20000000000 */
[----:B------:R-:W-:-:S03]  /*3d30*/  VIADD R11, R11, 0x1 ;  /* 0x000000010b0b7836 */ /* 0x000fc60000000000 */
[----:B------:R-:W2:Y:S01]  /*3d40*/  LDS.128 R4, [R4+0x260] ;  /* 0x0002600004047984 */ /* 0x000ea20000000c00 */
[----:B------:R-:W-:Y:S02]  /*3d50*/  PRMT R2, RZ, 0x654, R2 ;  /* 0x00000654ff027816 */ /* 0x000fe40000000002 */
[C---:B------:R-:W-:Y:S01]  /*3d60*/  ISETP.NE.AND P1, PT, R11.reuse, 0x2, PT ;  /* 0x000000020b00780c */ /* 0x040fe20003f25270 */
[----:B------:R-:W-:Y:S01]  /*3d70*/  @!PT LDS RZ, [RZ] ;  /* 0x00000000fffff984 */ /* 0x000fe20000000800 */
[----:B------:R-:W-:Y:S01]  /*3d80*/  @!PT LDS RZ, [RZ] ;  /* 0x00000000fffff984 */ /* 0x000fe20000000800 */
[----:B------:R-:W-:Y:S01]  /*3d90*/  @!PT LDS RZ, [RZ] ;  /* 0x00000000fffff984 */ /* 0x000fe20000000800 */
[----:B------:R-:W-:Y:S01]  /*3da0*/  @!PT LDS RZ, [RZ] ;  /* 0x00000000fffff984 */ /* 0x000fe20000000800 */
[----:B------:R3:W-:Y:S06]  /*3db0*/  MEMBAR.ALL.CTA ;  /* 0x0000000000007992 */ /* 0x0007ec0000008000 */
[----:B---3--:R-:W3:Y:S01]  /*3dc0*/  FENCE.VIEW.ASYNC.S ;  /* 0x00000000000073c6 */ /* 0x008ee20000000000 */
[----:B------:R-:W-:Y:S01]  /*3dd0*/  SEL R11, R11, RZ, P1 ;  /* 0x000000ff0b0b7207 */ /* 0x000fe20000800000 */
[----:B---3--:R3:W-:Y:S01]  /*3de0*/  SYNCS.ARRIVE.TRANS64.RED.A1T0 RZ, [R2+URZ], RZ ;  /* 0x000000ff02ff79a7 */ /* 0x0087e200081004ff */
[----:B--2---:R-:W-:-:S02]  /*3df0*/  LOP3.LUT P3, RZ, R6, 0x1, RZ, 0xc0, !PT ;  /* 0x0000000106ff7812 */ /* 0x004fc4000786c0ff */
[----:B------:R-:W-:-:S04]  /*3e00*/  SEL R5, RZ, 0x1, P1 ;  /* 0x00000001ff057807 */ /* 0x000fc80000800000 */
[----:B------:R-:W-:Y:S02]  /*3e10*/  LOP3.LUT R10, R10, R5, RZ, 0x3c, !PT ;  /* 0x000000050a0a7212 */ /* 0x000fe400078e3cff */
[----:B---3--:R-:W-:-:S04]  /*3e20*/  SEL R2, RZ, 0x1, P0 ;  /* 0x00000001ff027807 */ /* 0x008fc80000000000 */
[----:B------:R-:W-:Y:S01]  /*3e30*/  LOP3.LUT R9, R9, R2, RZ, 0x3c, !PT ;  /* 0x0000000209097212 */ /* 0x000fe200078e3cff */
[----:B------:R-:W-:Y:S06]  /*3e40*/  @P3 BRA `(.L_x_74) ;  /* 0xfffffffc002c3947 */ /* 0x000fec000383ffff */
[----:B------:R-:W-:Y:S01]  /*3e50*/  ULEA UR4, UR5, UR6, 0x3 ;  /* 0x0000000605047291 */ /* 0x000fe2000f8e18ff */
[----:B------:R-:W-:-:S08]  /*3e60*/  SHF.L.U32 R3, R12, 0x1f, RZ ;  /* 0x0000001f0c037819 */ /* 0x000fd000000006ff */
[----:B------:R-:W2:Y:S02]  /*3e70*/  SYNCS.PHASECHK.TRANS64 P0, [UR4+0x1e0], R3 ;  /* 0x0001e003ff0075a7 */ /* 0x000ea40008001004 */
[----:B--2---:R-:W-:Y:S05]  /*3e80*/  @P0 BRA `(.L_x_75) ;  /* 0x0000000000080947 */ /* 0x004fea0003800000 */
[----:B------:R-:W2:Y:S02]  /*3e90*/  SYNCS.PHASECHK.TRANS64.TRYWAIT P0, [UR4+0x1e0], R3 ;  /* 0x0001e003ff0075a7 */ /* 0x000ea40008001104 */
[----:B--2---:R-:W-:Y:S05]  /*3ea0*/  @!P0 BRA `(.L_x_76) ;  /* 0x0000005800ac8947 */ /* 0x004fea0003800000 */
.L_x_75:
[----:B------:R-:W-:-:S04]  /*3eb0*/  UIADD3 UR7, UPT, UPT, UR5, 0x1, URZ ;  /* 0x0000000105077890 */ /* 0x000fc8000fffe0ff */
[----:B------:R-:W-:-:S04]  /*3ec0*/  UISETP.NE.AND UP0, UPT, UR7, 0x2, UPT ;  /* 0x000000020700788c */ /* 0x000fc8000bf05270 */
[----:B------:R-:W-:Y:S02]  /*3ed0*/  USEL UR8, URZ, 0x1, UP0 ;  /* 0x00000001ff087887 */ /* 0x000fe40008000000 */
[----:B------:R-:W-:-:S04]  /*3ee0*/  USEL UR7, UR7, URZ, UP0 ;  /* 0x000000ff07077287 */ /* 0x000fc80008000000 */
[----:B------:R-:W-:Y:S01]  /*3ef0*/  ULEA UR7, UR7, UR6, 0x3 ;  /* 0x0000000607077291 */ /* 0x000fe2000f8e18ff */
[----:B--2---:R-:W-:-:S04]  /*3f00*/  LOP3.LUT R3, R12, UR8, RZ, 0x3c, !PT ;  /* 0x000000080c037c12 */ /* 0x004fc8000f8e3cff */
[----:B------:R-:W-:-:S04]  /*3f10*/  SHF.L.U32 R0, R3, 0x1f, RZ ;  /* 0x0000001f03007819 */ /* 0x000fc800000006ff */
[----:B------:R-:W2:Y:S02]  /*3f20*/  SYNCS.PHASECHK.TRANS64 P0, [UR7+0x1e0], R0 ;  /* 0x0001e000ff0075a7 */ /* 0x000ea40008001007 */
[----:B-12---:R-:W-:Y:S05]  /*3f30*/  @P0 EXIT ;  /* 0x000000000000094d */ /* 0x006fea0003800000 */
[----:B------:R-:W-:Y:S02]  /*3f40*/  SHF.L.U32 R3, R3, 0x1f, RZ ;  /* 0x0000001f03037819 */ /* 0x000fe400000006ff */
[----:B------:R-:W-:-:S07]  /*3f50*/  MOV R0, UR7 ;  /* 0x0000000700007c02 */ /* 0x000fce0008000f00 */
.L_x_77:
[----:B-1----:R1:W2:Y:S02]  /*3f60*/  SYNCS.PHASECHK.TRANS64.TRYWAIT P0, [R0+URZ+0x1e0], R3 ;  /* 0x0001e003000075a7 */ /* 0x0022a400080011ff */
[----:B--2---:R-:W-:Y:S05]  /*3f70*/  @!P0 NANOSLEEP.SYNCS 0x989680 ;  /* 0x009896800000895d */ /* 0x004fea0003900000 */
[----:B------:R-:W2:Y:S02]  /*3f80*/  @!P0 SYNCS.PHASECHK.TRANS64 P0, [R0+URZ+0x1e0], R3 ;  /* 0x0001e003000085a7 */ /* 0x000ea400080010ff */
[----:B--2---:R-:W-:Y:S05]  /*3f90*/  @P0 EXIT ;  /* 0x000000000000094d */ /* 0x004fea0003800000 */
[----:B------:R-:W-:Y:S05]  /*3fa0*/  BRA `(.L_x_77) ;  /* 0xfffffffc00ec7947 */ /* 0x000fea000383ffff */
.L_x_70:
[----:B------:R-:W-:Y:S05]  /*3fb0*/  BRA.U UP5, `(.L_x_78) ;  /* 0x0000001105a07547 */ /* 0x000fea000b800000 */
[----:B------:R-:W-:Y:S01]  /*3fc0*/  UMOV UR4, 0x40 ;  /* 0x0000004000047882 */ /* 0x000fe20000000000 */
[----:B------:R-:W-:Y:S01]  /*3fd0*/  NOP ;  /* 0x0000000000007918 */ /* 0x000fe20000000000 */
[----:B------:R-:W-:Y:S01]  /*3fe0*/  ULEA UR5, UR46, UR4, 0x18 ;  /* 0x000000042e057291 */ /* 0x000fe2000f8ec0ff */
[----:B------:R-:W-:Y:S02]  /*3ff0*/  UMOV UR6, 0x400 ;  /* 0x0000040000067882 */ /* 0x000fe40000000000 */
[----:B------:R-:W-:-:S06]  /*4000*/  ULEA UR6, UR46, UR6, 0x18 ;  /* 0x000000062e067291 */ /* 0x000fcc000f8ec0ff */
[----:B------:R-:W2:Y:S02]  /*4010*/  LDS.U8 R0, [UR5+0x1c] ;  /* 0x00001c05ff007984 */ /* 0x000ea40008000000 */
[----:B--2---:R-:W-:-:S13]  /*4020*/  ISETP.NE.AND P0, PT, R0, RZ, PT ;  /* 0x000000ff0000720c */ /* 0x004fda0003f05270 */
[----:B------:R-:W-:Y:S05]  /*4030*/  @P0 BRA `(.L_x_79) ;  /* 0x0000000400080947 */ /* 0x000fea0003800000 */
[----:B------:R-:W-:Y:S02]  /*4040*/  UISETP.NE.U32.AND UP1, UPT, UR33, 0x1, UPT ;  /* 0x000000012100788c */ /* 0x000fe4000bf25070 */
[----:B------:R-:W-:-:S07]  /*4050*/  UIADD3 UR7, UPT, UPT, UR5, 0x8, URZ ;  /* 0x0000000805077890 */ /* 0x000fce000fffe0ff */
[----:B------:R-:W-:Y:S05]  /*4060*/  BRA.U !UP1, `(.L_x_80) ;  /* 0x00000001099c7547 */ /* 0x000fea000b800000 */
[----:B------:R-:W-:Y:S01]  /*4070*/  ELECT P0, URZ, PT ;  /* 0x0000000000ff782f */ /* 0x000fe20003800000 */
[----:B------:R-:W-:-:S12]  /*4080*/  BSSY B0, `(.L_x_80) ;  /* 0x0000025000007945 */ /* 0x000fd80003800000 */
[----:B------:R-:W-:Y:S05]  /*4090*/  @!P0 BRA `(.L_x_81) ;  /* 0x00000000008c8947 */ /* 0x000fea0003800000 */
[----:B------:R-:W-:-:S05]  /*40a0*/  UMOV UR4, 0x10 ;  /* 0x0000001000047882 */ /* 0x000fca0000000000 */
[----:B------:R-:W-:Y:S04]  /*40b0*/  DEPBAR.LE SB2, 0x36 ;  /* 0x0000ad800000791a */ /* 0x000fe80000000000 */
[----:B------:R-:W2:Y:S02]  /*40c0*/  UTCATOMSWS.2CTA.FIND_AND_SET.ALIGN UP0, UR4, UR4 ;  /* 0x00000004000475e3 */ /* 0x000ea40008200800 */
[----:B--2---:R-:W-:Y:S01]  /*40d0*/  MOV R11, UR4 ;  /* 0x00000004000b7c02 */ /* 0x004fe20008000f00 */
[----:B------:R-:W-:Y:S06]  /*40e0*/  BRA.U UP0, `(.L_x_82) ;  /* 0x0000000100187547 */ /* 0x000fec000b800000 */
.L_x_83:
[----:B------:R-:W-:Y:S05]  /*40f0*/  NANOSLEEP 0x64 ;  /* 0x000000640000795d */ /* 0x000fea0003800000 */
[----:B------:R-:W-:-:S05]  /*4100*/  UMOV UR4, 0x10 ;  /* 0x0000001000047882 */ /* 0x000fca0000000000 */
[----:B------:R-:W-:Y:S04]  /*4110*/  DEPBAR.LE SB2, 0x36 ;  /* 0x0000ad800000791a */ /* 0x000fe80000000000 */
[----:B------:R-:W2:Y:S02]  /*4120*/  UTCATOMSWS.2CTA.FIND_AND_SET.ALIGN UP0, UR4, UR4 ;  /* 0x00000004000475e3 */ /* 0x000ea40008200800 */
[----:B--2---:R-:W-:Y:S01]  /*4130*/  MOV R11, UR4 ;  /* 0x00000004000b7c02 */ /* 0x004fe20008000f00 */
[----:B------:R-:W-:Y:S05]  /*4140*/  BRA.U !UP0, `(.L_x_83) ;  /* 0xfffffffd08e87547 */ /* 0x000fea000b83ffff */
.L_x_82:
[----:B------:R-:W2:Y:S01]  /*4150*/  LDS R7, [UR5+0x10] ;  /* 0x00001005ff077984 */ /* 0x000ea20008000800 */
[----:B------:R-:W-:Y:S01]  /*4160*/  IMAD.U32 R5, RZ, RZ, UR6 ;  /* 0x00000006ff057e24 */ /* 0x000fe2000f8e00ff */
[----:B------:R-:W-:-:S03]  /*4170*/  MOV R4, UR34 ;  /* 0x0000002200047c02 */ /* 0x000fc60008000f00 */
[----:B------:R-:W-:Y:S01]  /*4180*/  VIADD R5, R5, 0x280 ;  /* 0x0000028005057836 */ /* 0x000fe20000000000 */
[----:B--2---:R-:W-:-:S04]  /*4190*/  SHF.L.U32 R7, R7, 0x1f, RZ ;  /* 0x0000001f07077819 */ /* 0x004fc800000006ff */
[----:B------:R-:W2:Y:S02]  /*41a0*/  SYNCS.PHASECHK.TRANS64.TRYWAIT P0, [UR5+0x8], R7 ;  /* 0x00000807ff0075a7 */ /* 0x000ea40008001105 */
[----:B--2---:R-:W-:Y:S05]  /*41b0*/  @P0 BRA `(.L_x_84) ;  /* 0x0000000000080947 */ /* 0x004fea0003800000 */
[----:B------:R-:W2:Y:S02]  /*41c0*/  SYNCS.PHASECHK.TRANS64.TRYWAIT P0, [UR5+0x8], R7 ;  /* 0x00000807ff0075a7 */ /* 0x000ea40008001105 */
[----:B--2---:R-:W-:Y:S05]  /*41d0*/  @!P0 BRA `(.L_x_85) ;  /* 0x0000005400f88947 */ /* 0x004fea0003800000 */
.L_x_84:
[----:B--2---:R-:W-:Y:S01]  /*41e0*/  HFMA2 R0, -RZ, RZ, 0, 5.9604644775390625e-08 ;  /* 0x00000001ff007431 */ /* 0x004fe200000001ff */
[----:B------:R-:W-:Y:S01]  /*41f0*/  UPRMT UR4, UR34, 0x654, UR7 ;  /* 0x0000065422047896 */ /* 0x000fe20008000007 */
[----:B------:R-:W-:Y:S01]  /*4200*/  IMAD.MOV.U32 R8, RZ, RZ, 0xffff ;  /* 0x0000ffffff087424 */ /* 0x000fe200078e00ff */
[----:B------:R-:W-:Y:S01]  /*4210*/  PRMT R4, R4, 0x654, R5 ;  /* 0x0000065404047816 */ /* 0x000fe20000000005 */
[----:B------:R-:W-:Y:S02]  /*4220*/  IMAD.MOV.U32 R6, RZ, RZ, 0x4 ;  /* 0x00000004ff067424 */ /* 0x000fe400078e00ff */
[----:B------:R-:W-:Y:S01]  /*4230*/  IMAD.SHL.U32 R9, R11, 0x20, RZ ;  /* 0x000000200b097824 */ /* 0x000fe200078e00ff */
[----:B------:R-:W-:Y:S02]  /*4240*/  MOV R5, UR4 ;  /* 0x0000000400057c02 */ /* 0x000fe40008000f00 */
[-C--:B------:R-:W-:Y:S01]  /*4250*/  SHF.L.U32 R8, R8, R11.reuse, RZ ;  /* 0x0000000b08087219 */ /* 0x080fe200000006ff */
[----:B------:R2:W-:Y:S01]  /*4260*/  SYNCS.ARRIVE.TRANS64.RED RZ, [UR4], R6 ;  /* 0x00000006ffff79a7 */ /* 0x0005e20008000404 */
[----:B------:R-:W-:Y:S01]  /*4270*/  SHF.L.U32 R7, R0, R11, RZ ;  /* 0x0000000b00077219 */ /* 0x000fe200000006ff */
[----:B------:R2:W-:Y:S04]  /*4280*/  STS [UR6+0x280], R9 ;  /* 0x00028009ff007988 */ /* 0x0005e80008000806 */
[----:B------:R2:W-:Y:S04]  /*4290*/  STAS [R4.64], R11 ;  /* 0x0000000b04007dbd */ /* 0x0005e8000c0008ff */
[----:B------:R2:W-:Y:S04]  /*42a0*/  ATOMS.OR RZ, [UR5+0x14], R8 ;  /* 0x00001408ffff798c */ /* 0x0005e8000b000005 */
[----:B------:R2:W-:Y:S04]  /*42b0*/  ATOMS.OR RZ, [UR5+0x18], R7 ;  /* 0x00001807ffff798c */ /* 0x0005e8000b000005 */
[----:B------:R2:W-:Y:S02]  /*42c0*/  ATOMS.XOR RZ, [UR5+0x10], R0 ;  /* 0x00001000ffff798c */ /* 0x0005e4000b800005 */
.L_x_81:
[----:B-1----:R-:W-:Y:S05]  /*42d0*/  BSYNC B0 ;  /* 0x0000000000007941 */ /* 0x002fea0003800000 */
.L_x_80:
[----:B------:R-:W-:Y:S05]  /*42e0*/  BRA.U UP1, `(.L_x_86) ;  /* 0x00000001016c7547 */ /* 0x000fea000b800000 */
[----:B------:R-:W-:-:S03]  /*42f0*/  UMOV UR4, 0xffffffff ;  /* 0xffffffff00047882 */ /* 0x000fc60000000000 */
[----:B------:R-:W-:Y:S05]  /*4300*/  BRA.DIV UR4, `(.L_x_87) ;  /* 0x0000005604c47947 */ /* 0x000fea000b800000 */
[----:B------:R-:W-:-:S13]  /*4310*/  ELECT P6, URZ, PT ;  /* 0x0000000000ff782f */ /* 0x000fda00038c0000 */
.L_x_207:
[----:B------:R-:W-:Y:S05]  /*4320*/  @!P6 BRA `(.L_x_86) ;  /* 0x00000000005ce947 */ /* 0x000fea0003800000 */
[----:B--2---:R-:W2:Y:S02]  /*4330*/  LDS R5, [UR5+0x10] ;  /* 0x00001005ff057984 */ /* 0x004ea40008000800 */
[----:B--2---:R-:W-:-:S04]  /*4340*/  SHF.L.U32 R5, R5, 0x1f, RZ ;  /* 0x0000001f05057819 */ /* 0x004fc800000006ff */
[----:B------:R-:W2:Y:S02]  /*4350*/  SYNCS.PHASECHK.TRANS64.TRYWAIT P0, [UR5+0x8], R5 ;  /* 0x00000805ff0075a7 */ /* 0x000ea40008001105 */
[----:B--2---:R-:W-:Y:S05]  /*4360*/  @P0 BRA `(.L_x_88) ;  /* 0x0000000000080947 */ /* 0x004fea0003800000 */
[----:B------:R-:W2:Y:S02]  /*4370*/  SYNCS.PHASECHK.TRANS64.TRYWAIT P0, [UR5+0x8], R5 ;  /* 0x00000805ff0075a7 */ /* 0x000ea40008001105 */
[----:B--2---:R-:W-:Y:S05]  /*4380*/  @!P0 BRA `(.L_x_89) ;  /* 0x0000005400c48947 */ /* 0x004fea0003800000 */
.L_x_88:
[----:B------:R-:W3:Y:S01]  /*4390*/  LDS R7, [UR6+0x280] ;  /* 0x00028006ff077984 */ /* 0x000ee20008000800 */
[----:B--2---:R-:W-:Y:S02]  /*43a0*/  HFMA2 R0, -RZ, RZ, 0, 5.9604644775390625e-08 ;  /* 0x00000001ff007431 */ /* 0x004fe400000001ff */
[----:B------:R-:W-:Y:S01]  /*43b0*/  IMAD.MOV.U32 R4, RZ, RZ, 0xffff ;  /* 0x0000ffffff047424 */ /* 0x000fe200078e00ff */
[----:B------:R-:W-:Y:S01]  /*43c0*/  UPRMT UR4, UR34, 0x654, UR7 ;  /* 0x0000065422047896 */ /* 0x000fe20008000007 */
[----:B---3--:R-:W-:-:S03]  /*43d0*/  IMAD.SHL.U32 R5, R7, 0x20, RZ ;  /* 0x0000002007057824 */ /* 0x008fc600078e00ff */
[-C--:B------:R-:W-:Y:S02]  /*43e0*/  SHF.L.U32 R4, R4, R7.reuse, RZ ;  /* 0x0000000704047219 */ /* 0x080fe400000006ff */
[----:B------:R-:W-:Y:S01]  /*43f0*/  SHF.L.U32 R7, R0, R7, RZ ;  /* 0x0000000700077219 */ /* 0x000fe200000006ff */
[----:B------:R3:W-:Y:S04]  /*4400*/  STS [UR6+0x280], R5 ;  /* 0x00028005ff007988 */ /* 0x0007e80008000806 */
[----:B------:R3:W-:Y:S04]  /*4410*/  ATOMS.OR RZ, [UR5+0x14], R4 ;  /* 0x00001404ffff798c */ /* 0x0007e8000b000005 */
[----:B------:R3:W-:Y:S01]  /*4420*/  ATOMS.OR RZ, [UR5+0x18], R7 ;  /* 0x00001807ffff798c */ /* 0x0007e2000b000005 */
[----:B------:R-:W-:Y:S03]  /*4430*/  SYNCS.ARRIVE.TRANS64.RED.A1T0 RZ, [UR4], RZ ;  /* 0x000000ffffff79a7 */ /* 0x000fe60008100404 */
[----:B------:R3:W-:Y:S01]  /*4440*/  ATOMS.XOR RZ, [UR5+0x10], R0 ;  /* 0x00001000ffff798c */ /* 0x0007e2000b800005 */
[----:B------:R-:W-:Y:S05]  /*4450*/  BRA `(.L_x_86) ;  /* 0x0000000000107947 */ /* 0x000fea0003800000 */
.L_x_79:
[----:B------:R-:W-:Y:S02]  /*4460*/  MOV R0, 0xffffffff ;  /* 0xffffffff00007802 */ /* 0x000fe40000000f00 */
[----:B------:R-:W-:-:S03]  /*4470*/  MOV R4, 0x44a0 ;  /* 0x000044a000047802 */ /* 0x000fc60000000f00 */
[----:B------:R2:W-:Y:S04]  /*4480*/  STS [UR6+0x280], R0 ;  /* 0x00028000ff007988 */ /* 0x0005e80008000806 */
[----:B-12--5:R-:W-:Y:S05]  /*4490*/  CALL.REL.NOINC `($__internal_1_$__cuda_sm10x_tcgen05_guardrail_trap_phase_invalid_during_alloc) ;  /* 0x0000005c000c7944 */ /* 0x026fea0003c00000 */
.L_x_86:
[----:B------:R-:W-:Y:S05]  /*44a0*/  WARPSYNC.ALL ;  /* 0x0000000000007948 */ /* 0x000fea0003800000 */
[----:B------:R-:W4:Y:S01]  /*44b0*/  S2UR UR4, SR_CgaCtaId ;  /* 0x00000000000479c3 */ /* 0x000f220000008800 */
[----:B------:R-:W-:Y:S01]  /*44c0*/  UMOV UR17, 0x400 ;  /* 0x0000040000117882 */ /* 0x000fe20000000000 */
[----:B------:R-:W-:-:S06]  /*44d0*/  NOP ;  /* 0x0000000000007918 */ /* 0x000fcc0000000000 */
[----:B------:R-:W-:Y:S06]  /*44e0*/  BAR.ARV 0x6, 0xa0 ;  /* 0x0182800000007b1d */ /* 0x000fec0000002000 */
[----:B------:R-:W1:Y:S01]  /*44f0*/  LDCU UR6, c[0x0][0x38c] ;  /* 0x00007180ff0677ac */ /* 0x000e620008000800 */
[----:B------:R-:W-:Y:S01]  /*4500*/  LOP3.LUT R3, R3, 0xffff, RZ, 0xc0, !PT ;  /* 0x0000ffff03037812 */ /* 0x000fe200078ec0ff */
[----:B--2---:R-:W-:Y:S01]  /*4510*/  IMAD.MOV.U32 R9, RZ, RZ, 0x1 ;  /* 0x00000001ff097424 */ /* 0x004fe200078e00ff */
[----:B------:R-:W-:Y:S01]  /*4520*/  LOP3.LUT R2, R2, 0xffff, RZ, 0xc0, !PT ;  /* 0x0000ffff02027812 */ /* 0x000fe200078ec0ff */
[----:B------:R-:W-:Y:S01]  /*4530*/  IMAD.MOV.U32 R8, RZ, RZ, RZ ;  /* 0x000000ffff087224 */ /* 0x000fe200078e00ff */
[----:B------:R-:W-:Y:S01]  /*4540*/  R2UR UR20, R3 ;  /* 0x00000000031472ca */ /* 0x000fe200000e0000 */
[----:B------:R-:W-:Y:S01]  /*4550*/  UMOV UR24, URZ ;  /* 0x000000ff00187c82 */ /* 0x000fe20008000000 */
[----:B------:R-:W-:-:S02]  /*4560*/  R2UR UR30, R2 ;  /* 0x00000000021e72ca */ /* 0x000fc400000e0000 */
[----:B------:R-:W-:Y:S01]  /*4570*/  CS2R R2, SRZ ;  /* 0x0000000000027805 */ /* 0x000fe2000001ff00 */
[----:B------:R-:W-:Y:S01]  /*4580*/  UMOV UR15, URZ ;  /* 0x000000ff000f7c82 */ /* 0x000fe20008000000 */
[----:B----4-:R-:W-:Y:S01]  /*4590*/  ULEA UR17, UR4, UR17, 0x18 ;  /* 0x0000001104117291 */ /* 0x010fe2000f8ec0ff */
[----:B------:R-:W-:Y:S01]  /*45a0*/  UMOV UR14, URZ ;  /* 0x000000ff000e7c82 */ /* 0x000fe20008000000 */
[----:B------:R-:W-:Y:S02]  /*45b0*/  UISETP.NE.AND UP3, UPT, UR33, URZ, UPT ;  /* 0x000000ff2100728c */ /* 0x000fe4000bf65270 */
[----:B------:R-:W-:Y:S02]  /*45c0*/  UIADD3 UR5, UPT, UPT, UR17, 0x4400, URZ ;  /* 0x0000440011057890 */ /* 0x000fe4000fffe0ff */
[----:B------:R-:W-:-:S03]  /*45d0*/  UIADD3 UR4, UPT, UPT, UR17, 0x1e400, URZ ;  /* 0x0001e40011047890 */ /* 0x000fc6000fffe0ff */
[----:B---3--:R-:W2:Y:S01]  /*45e0*/  LDS R0, [UR17+0x280] ;  /* 0x00028011ff007984 */ /* 0x008ea20008000800 */
[----:B-1----:R-:W-:Y:S02]  /*45f0*/  UIADD3 UR6, UPT, UPT, UR6, 0x3f, URZ ;  /* 0x0000003f06067890 */ /* 0x002fe4000fffe0ff */
[----:B------:R-:W-:Y:S02]  /*4600*/  USHF.R.U32.HI UR5, URZ, 0x4, UR5 ;  /* 0x00000004ff057899 */ /* 0x000fe40008011605 */
[----:B------:R-:W-:Y:S02]  /*4610*/  USHF.R.S32.HI UR25, URZ, 0x1f, UR6 ;  /* 0x0000001fff197899 */ /* 0x000fe40008011406 */
[----:B------:R-:W-:Y:S02]  /*4620*/  USHF.R.U32.HI UR4, URZ, 0x4, UR4 ;  /* 0x00000004ff047899 */ /* 0x000fe40008011604 */
[----:B------:R-:W-:Y:S02]  /*4630*/  ULEA.HI UR25, UR25, UR6, URZ, 0x6 ;  /* 0x0000000619197291 */ /* 0x000fe4000f8f30ff */
[----:B------:R-:W-:-:S02]  /*4640*/  ULOP3.LUT UR5, UR5, 0x3fff, URZ, 0xc0, !UPT ;  /* 0x00003fff05057892 */ /* 0x000fc4000f8ec0ff */
[----:B------:R-:W-:Y:S02]  /*4650*/  USHF.R.S32.HI UR25, URZ, 0x6, UR25 ;  /* 0x00000006ff197899 */ /* 0x000fe40008011419 */
[----:B------:R-:W-:Y:S02]  /*4660*/  ULOP3.LUT UR22, UR4, 0x3fff, URZ, 0xc0, !UPT ;  /* 0x00003fff04167892 */ /* 0x000fe4000f8ec0ff */
[----:B------:R-:W-:Y:S02]  /*4670*/  UISETP.LT.AND UP0, UPT, UR25, 0x1, UPT ;  /* 0x000000011900788c */ /* 0x000fe4000bf01270 */
[----:B------:R-:W-:Y:S02]  /*4680*/  ULOP3.LUT UR21, UR5, 0x10000, URZ, 0xfc, !UPT ;  /* 0x0001000005157892 */ /* 0x000fe4000f8efcff */
[----:B------:R-:W-:Y:S02]  /*4690*/  ULOP3.LUT UR22, UR22, 0x10000, URZ, 0xfc, !UPT ;  /* 0x0001000016167892 */ /* 0x000fe4000f8efcff */
[----:B------:R-:W-:Y:S01]  /*46a0*/  USEL UR31, UR25, 0x1, !UP0 ;  /* 0x00000001191f7887 */ /* 0x000fe2000c000000 */
[----:B------:R-:W-:Y:S01]  /*46b0*/  UMOV UR28, 0x0 ;  /* 0x00000000001c7882 */ /* 0x000fe20000000000 */
[----:B------:R-:W-:Y:S01]  /*46c0*/  UMOV UR29, 0x8200010 ;  /* 0x08200010001d7882 */ /* 0x000fe20000000000 */
[----:B------:R-:W-:Y:S01]  /*46d0*/  UMOV UR26, 0x0 ;  /* 0x00000000001a7882 */ /* 0x000fe20000000000 */
[----:B------:R-:W-:Y:S01]  /*46e0*/  UMOV UR27, 0x8200010 ;  /* 0x08200010001b7882 */ /* 0x000fe20000000000 */
[----:B--2---:R-:W-:-:S15]  /*46f0*/  R2UR UR32, R0 ;  /* 0x00000000002072ca */ /* 0x004fde00000e0000 */
.L_x_97:
[C---:B------:R-:W-:Y:S02]  /*4700*/  LEA R0, R8.reuse, UR17, 0x3 ;  /* 0x0000001108007c11 */ /* 0x040fe4000f8e18ff */
[----:B------:R-:W-:Y:S02]  /*4710*/  SHF.L.U32 R5, R3, 0x1f, RZ ;  /* 0x0000001f03057819 */ /* 0x000fe400000006ff */
[----:B------:R-:W-:Y:S02]  /*4720*/  LEA R4, R8, UR17, 0x4 ;  /* 0x0000001108047c11 */ /* 0x000fe4000f8e20ff */
[----:B------:R-:W1:Y:S02]  /*4730*/  SYNCS.PHASECHK.TRANS64.TRYWAIT P0, [R0+URZ+0x1d0], R5 ;  /* 0x0001d005000075a7 */ /* 0x000e6400080011ff */
[----:B-1-3--:R-:W-:Y:S05]  /*4740*/  @!P0 BRA `(.L_x_90) ;  /* 0x0000005000ec8947 */ /* 0x00afea0003800000 */
.L_x_208:
[----:B-1----:R-:W1:Y:S01]  /*4750*/  LDS.128 R4, [R4+0x260] ;  /* 0x0002600004047984 */ /* 0x002e620000000c00 */
[----:B------:R-:W-:Y:S02]  /*4760*/  VIADD R0, R0, 0x1e0 ;  /* 0x000001e000007836 */ /* 0x000fe40000000000 */
[----:B------:R-:W-:Y:S01]  /*4770*/  VIADD R8, R8, 0x1 ;  /* 0x0000000108087836 */ /* 0x000fe20000000000 */
[----:B------:R-:W-:Y:S01]  /*4780*/  @!PT LDS RZ, [RZ] ;  /* 0x00000000fffff984 */ /* 0x000fe20000000800 */
[----:B------:R-:W-:Y:S01]  /*4790*/  @!PT LDS RZ, [RZ] ;  /* 0x00000000fffff984 */ /* 0x000fe20000000800 */
[----:B------:R-:W-:Y:S01]  /*47a0*/  @!PT LDS RZ, [RZ] ;  /* 0x00000000fffff984 */ /* 0x000fe20000000800 */
[----:B------:R-:W-:Y:S01]  /*47b0*/  @!PT LDS RZ, [RZ] ;  /* 0x00000000fffff984 */ /* 0x000fe20000000800 */
[----:B------:R2:W-:Y:S06]  /*47c0*/  MEMBAR.ALL.CTA ;  /* 0x0000000000007992 */ /* 0x0005ec0000008000 */
[----:B--2---:R-:W2:Y:S01]  /*47d0*/  FENCE.VIEW.ASYNC.S ;  /* 0x00000000000073c6 */ /* 0x004ea20000000000 */
[----:B------:R-:W-:-:S04]  /*47e0*/  PRMT R0, RZ, 0x654, R0 ;  /* 0x00000654ff007816 */ /* 0x000fc80000000000 */
[----:B--2---:R2:W-:Y:S01]  /*47f0*/  SYNCS.ARRIVE.TRANS64.RED.A1T0 RZ, [R0+URZ], RZ ;  /* 0x000000ff00ff79a7 */ /* 0x0045e200081004ff */
[----:B-1----:R-:W-:Y:S01]  /*4800*/  LOP3.LUT P1, RZ, R6, 0x1, RZ, 0xc0, !PT ;  /* 0x0000000106ff7812 */ /* 0x002fe2000782c0ff */
[----:B--2---:R-:W-:-:S12]  /*4810*/  BRA.U UP3, `(.L_x_91) ;  /* 0x0000000103e07547 */ /* 0x004fd8000b800000 */
[----:B------:R-:W1:Y:S01]  /*4820*/  LDCU UR4, c[0x0][0x38c] ;  /* 0x00007180ff0477ac */ /* 0x000e620008000800 */
[----:B------:R-:W-:Y:S02]  /*4830*/  PLOP3.LUT P2, PT, PT, PT, PT, 0x80, 0x8 ;  /* 0x000000000008781c */ /* 0x000fe40003f4f070 */
[----:B------:R-:W-:Y:S01]  /*4840*/  SHF.L.U32 R5, R9, 0x1f, RZ ;  /* 0x0000001f09057819 */ /* 0x000fe200000006ff */
[----:B------:R-:W-:Y:S02]  /*4850*/  ULEA UR23, UR24, UR17, 0x3 ;  /* 0x0000001118177291 */ /* 0x000fe4000f8e18ff */
[----:B------:R-:W-:Y:S02]  /*4860*/  ULEA UR18, UR24, UR32, 0x6 ;  /* 0x0000002018127291 */ /* 0x000fe4000f8e30ff */
[----:B-1----:R-:W-:-:S06]  /*4870*/  UISETP.GE.AND UP0, UPT, UR4, 0x1, UPT ;  /* 0x000000010400788c */ /* 0x002fcc000bf06270 */
[----:B------:R-:W-:-:S05]  /*4880*/  PLOP3.LUT P0, PT, PT, PT, UP0, 0x80, 0x8 ;  /* 0x000000000008781c */ /* 0x000fca0003f0f008 */
[----:B------:R-:W-:-:S08]  /*4890*/  @UP0 ULEA UR4, UR15, UR17, 0x3 ;  /* 0x000000110f040291 */ /* 0x000fd0000f8e18ff */
[----:B------:R-:W-:-:S04]  /*48a0*/  @P0 SHF.L.U32 R0, R2, 0x1f, RZ ;  /* 0x0000001f02000819 */ /* 0x000fc800000006ff */
[----:B------:R1:W2:Y:S01]  /*48b0*/  @P0 SYNCS.PHASECHK.TRANS64.TRYWAIT P2, [UR4], R0 ;  /* 0x00000000ff0005a7 */ /* 0x0002a20008041104 */
[----:B------:R-:W3:Y:S02]  /*48c0*/  SYNCS.PHASECHK.TRANS64.TRYWAIT P0, [UR23+0x210], R5 ;  /* 0x00021005ff0075a7 */ /* 0x000ee40008001117 */
[----:B-123--:R-:W-:Y:S05]  /*48d0*/  @!P0 BRA `(.L_x_92) ;  /* 0x00000050009c8947 */ /* 0x00efea0003800000 */
.L_x_210:
[----:B------:R-:W-:Y:S01]  /*48e0*/  UMOV UR19, UR14 ;  /* 0x0000000e00137c82 */ /* 0x000fe20008000000 */
[----:B------:R-:W-:Y:S05]  /*48f0*/  BRA.U !UP0, `(.L_x_93) ;  /* 0x0000000108987547 */ /* 0x000fea000b800000 */
[----:B------:R-:W-:Y:S02]  /*4900*/  UIADD3 UR19, UPT, UPT, UR31, UR14, URZ ;  /* 0x0000000e1f137290 */ /* 0x000fe4000fffe0ff */
[----:B------:R-:W-:Y:S01]  /*4910*/  UPLOP3.LUT UP2, UPT, UPT, UPT, UPT, 0x40, 0x4 ;  /* 0x000000000004789c */ /* 0x000fe20003f4e870 */
[----:B------:R-:W-:Y:S01]  /*4920*/  UMOV UR16, UR25 ;  /* 0x0000001900107c82 */ /* 0x000fe20008000000 */
[----:B------:R-:W-:-:S09]  /*4930*/  UMOV UR6, UR15 ;  /* 0x0000000f00067c82 */ /* 0x000fd20008000000 */
.L_x_96:
[----:B--2---:R-:W-:Y:S01]  /*4940*/  ULEA UR5, UR6, UR17, 0x3 ;  /* 0x0000001106057291 */ /* 0x004fe2000f8e18ff */
[----:B---3--:R-:W-:Y:S11]  /*4950*/  @P2 BRA `(.L_x_94) ;  /* 0x00000000000c2947 */ /* 0x008ff60003800000 */
[----:B-1----:R-:W-:Y:S04]  /*4960*/  SHF.L.U32 R5, R2, 0x1f, RZ ;  /* 0x0000001f02057819 */ /* 0x002fe800000006ff */
[----:B------:R-:W1:Y:S02]  /*4970*/  SYNCS.PHASECHK.TRANS64.TRYWAIT P0, [UR5], R5 ;  /* 0x00000005ff0075a7 */ /* 0x000e640008001105 */
[----:B-1----:R-:W-:Y:S05]  /*4980*/  @!P0 BRA `(.L_x_95) ;  /* 0x0000005000888947 */ /* 0x002fea0003800000 */
.L_x_94:
[----:B------:R-:W-:Y:S01]  /*4990*/  UISETP.NE.AND UP0, UPT, UR16, 0x1, UPT ;  /* 0x000000011000788c */ /* 0x000fe2000bf05270 */
[----:B------:R-:W-:Y:S01]  /*49a0*/  PLOP3.LUT P2, PT, PT, PT, PT, 0x80, 0x8 ;  /* 0x000000000008781c */ /* 0x000fe20003f4f070 */
[----:B------:R-:W-:Y:S02]  /*49b0*/  UIADD3 UR4, UPT, UPT, UR6, 0x1, URZ ;  /* 0x0000000106047890 */ /* 0x000fe4000fffe0ff */
[----:B------:R-:W-:Y:S02]  /*49c0*/  ULEA UR12, UR6, UR22, 0x8 ;  /* 0x00000016060c7291 */ /* 0x000fe4000f8e40ff */
[----:B------:R-:W-:Y:S01]  /*49d0*/  UISETP.NE.AND UP1, UPT, UR4, 0x1a, UPT ;  /* 0x0000001a0400788c */ /* 0x000fe2000bf25270 */
[----:B------:R-:W-:Y:S01]  /*49e0*/  PLOP3.LUT P0, PT, PT, PT, UP0, 0x80, 0x8 ;  /* 0x000000000008781c */ /* 0x000fe20003f0f008 */
[----:B------:R-:W-:Y:S02]  /*49f0*/  UIADD3 UR10, UPT, UPT, UR12, 0x2, URZ ;  /* 0x000000020c0a7890 */ /* 0x000fe4000fffe0ff */
[----:B------:R-:W-:Y:S02]  /*4a00*/  USEL UR7, URZ, 0x1, UP1 ;  /* 0x00000001ff077887 */ /* 0x000fe40008800000 */
[----:B------:R-:W-:Y:S02]  /*4a10*/  USEL UR15, UR4, URZ, UP1 ;  /* 0x000000ff040f7287 */ /* 0x000fe40008800000 */
[----:B------:R-:W-:Y:S02]  /*4a20*/  UIADD3 UR14, UPT, UPT, UR14, 0x1, URZ ;  /* 0x000000010e0e7890 */ /* 0x000fe4000fffe0ff */
[----:B------:R-:W-:Y:S01]  /*4a30*/  @UP0 ULEA UR4, UR15, UR17, 0x3 ;  /* 0x000000110f040291 */ /* 0x000fe2000f8e18ff */
[----:B------:R-:W-:Y:S01]  /*4a40*/  LOP3.LUT R2, R2, UR7, RZ, 0x3c, !PT ;  /* 0x0000000702027c12 */ /* 0x000fe2000f8e3cff */
[----:B------:R-:W-:Y:S01]  /*4a50*/  UIADD3 UR7, UPT, UPT, UR5, 0xd0, URZ ;  /* 0x000000d005077890 */ /* 0x000fe2000fffe0ff */
[----:B------:R-:W-:Y:S02]  /*4a60*/  UMOV UR13, 0x80004020 ;  /* 0x80004020000d7882 */ /* 0x000fe40000000000 */
[----:B-1----:R-:W-:Y:S01]  /*4a70*/  @P0 SHF.L.U32 R0, R2, 0x1f, RZ ;  /* 0x0000001f02000819 */ /* 0x002fe200000006ff */
[----:B------:R-:W-:Y:S01]  /*4a80*/  UMOV UR5, 0x80004020 ;  /* 0x8000402000057882 */ /* 0x000fe20000000000 */
[----:B------:R-:W-:Y:S01]  /*4a90*/  UMOV UR11, 0x80004020 ;  /* 0x80004020000b7882 */ /* 0x000fe20000000000 */
[----:B------:R-:W-:Y:S01]  /*4aa0*/  UMOV UR9, 0x80004020 ;  /* 0x8000402000097882 */ /* 0x000fe20000000000 */
[----:B------:R2:W3:Y:S01]  /*4ab0*/  @P0 SYNCS.PHASECHK.TRANS64.TRYWAIT P2, [UR4], R0 ;  /* 0x00000000ff0005a7 */ /* 0x0004e20008041104 */
[----:B------:R-:W-:Y:S02]  /*4ac0*/  ULEA UR4, UR6, UR21, 0x8 ;  /* 0x0000001506047291 */ /* 0x000fe4000f8e40ff */
[----:B------:R-:W-:Y:S02]  /*4ad0*/  UISETP.NE.AND UP0, UPT, UR14, UR19, UPT ;  /* 0x000000130e00728c */ /* 0x000fe4000bf05270 */
[----:B------:R-:W-:Y:S02]  /*4ae0*/  UIADD3 UR8, UPT, UPT, UR4, 0x2, URZ ;  /* 0x0000000204087890 */ /* 0x000fe4000fffe0ff */
[----:B------:R-:W-:Y:S01]  /*4af0*/  UIADD3 UR16, UPT, UPT, UR16, -0x1, URZ ;  /* 0xffffffff10107890 */ /* 0x000fe2000fffe0ff */
[----:B------:R-:W-:Y:S02]  /*4b00*/  UMOV UR6, UR15 ;  /* 0x0000000f00067c82 */ /* 0x000fe40008000000 */
[----:B------:R2:W-:Y:S01]  /*4b10*/  UTCQMMA.2CTA gdesc[UR4], gdesc[UR12], tmem[UR18], tmem[UR28], idesc[UR29], UP2 ;  /* 0x00ff1c0c040075ea */ /* 0x0005e20009200312 */
[----:B------:R-:W-:Y:S03]  /*4b20*/  UPLOP3.LUT UP2, UPT, UPT, UPT, UPT, 0x80, 0x8 ;  /* 0x000000000008789c */ /* 0x000fe60003f4f070 */
[----:B------:R2:W-:Y:S01]  /*4b30*/  UTCQMMA.2CTA gdesc[UR8], gdesc[UR10], tmem[UR18], tmem[UR26], idesc[UR27], UPT ;  /* 0x00ff1a0a080075ea */ /* 0x0005e2000ba00312 */
[----:B------:R2:W-:Y:S01]  /*4b40*/  UTCBAR.2CTA.MULTICAST [UR7], URZ, UR20 ;  /* 0x000000ff070073e9 */ /* 0x0005e20008200814 */
[----:B------:R-:W-:Y:S06]  /*4b50*/  BRA.U UP0, `(.L_x_96) ;  /* 0xfffffffd00787547 */ /* 0x000fec000b83ffff */
.L_x_93:
[----:B--2---:R-:W-:Y:S01]  /*4b60*/  UIADD3 UR4, UPT, UPT, UR23, 0x1f0, URZ ;  /* 0x000001f017047890 */ /* 0x004fe2000fffe0ff */
[----:B------:R-:W-:-:S08]  /*4b70*/  UMOV UR14, UR19 ;  /* 0x00000013000e7c82 */ /* 0x000fd00008000000 */
[----:B------:R2:W-:Y:S01]  /*4b80*/  UTCBAR.2CTA.MULTICAST [UR4], URZ, UR30 ;  /* 0x000000ff040073e9 */ /* 0x0005e2000820081e */
[----:B------:R-:W-:Y:S02]  /*4b90*/  NOP ;  /* 0x0000000000007918 */ /* 0x000fe40000000000 */
.L_x_91:
[----:B--2---:R-:W-:Y:S01]  /*4ba0*/  UIADD3 UR4, UPT, UPT, UR24, 0x1, URZ ;  /* 0x0000000118047890 */ /* 0x004fe2000fffe0ff */
[----:B------:R-:W-:-:S03]  /*4bb0*/  ISETP.NE.AND P0, PT, R8, 0x2, PT ;  /* 0x000000020800780c */ /* 0x000fc60003f05270 */
[----:B------:R-:W-:Y:S01]  /*4bc0*/  UISETP.NE.AND UP0, UPT, UR4, 0x4, UPT ;  /* 0x000000040400788c */ /* 0x000fe2000bf05270 */
[----:B-1----:R-:W-:Y:S02]  /*4bd0*/  SEL R0, RZ, 0x1, P0 ;  /* 0x00000001ff007807 */ /* 0x002fe40000000000 */
[----:B------:R-:W-:Y:S01]  /*4be0*/  SEL R8, R8, RZ, P0 ;  /* 0x000000ff08087207 */ /* 0x000fe20000000000 */
[----:B------:R-:W-:Y:S01]  /*4bf0*/  USEL UR5, URZ, 0x1, UP0 ;  /* 0x00000001ff057887 */ /* 0x000fe20008000000 */
[----:B------:R-:W-:Y:S01]  /*4c00*/  LOP3.LUT R3, R3, R0, RZ, 0x3c, !PT ;  /* 0x0000000003037212 */ /* 0x000fe200078e3cff */
[----:B------:R-:W-:-:S04]  /*4c10*/  USEL UR24, UR4, URZ, UP0 ;  /* 0x000000ff04187287 */ /* 0x000fc80008000000 */
[----:B------:R-:W-:Y:S01]  /*4c20*/  LOP3.LUT R9, R9, UR5, RZ, 0x3c, !PT ;  /* 0x0000000509097c12 */ /* 0x000fe2000f8e3cff */
[----:B------:R-:W-:Y:S07]  /*4c30*/  @P1 BRA `(.L_x_97) ;  /* 0xfffffff800b01947 */ /* 0x000fee000383ffff */
[----:B------:R-:W1:Y:S01]  /*4c40*/  S2UR UR8, SR_CgaCtaId ;  /* 0x00000000000879c3 */ /* 0x000e620000008800 */
[----:B------:R-:W-:Y:S01]  /*4c50*/  ELECT P0, URZ, PT ;  /* 0x0000000000ff782f */ /* 0x000fe20003800000 */
[----:B------:R-:W-:Y:S01]  /*4c60*/  HFMA2 R0, -RZ, RZ, 0, 5.9604644775390625e-08 ;  /* 0x00000001ff007431 */ /* 0x000fe200000001ff */
[----:B------:R-:W-:-:S05]  /*4c70*/  UMOV UR4, 0x40 ;  /* 0x0000004000047882 */ /* 0x000fca0000000000 */
[----:B------:R-:W-:Y:S01]  /*4c80*/  UVIRTCOUNT.DEALLOC.SMPOOL 0x80 ;  /* 0x000000800000784c */ /* 0x000fe20000000000 */
[----:B------:R-:W-:Y:S02]  /*4c90*/  UISETP.NE.AND UP1, UPT, UR33, URZ, UPT ;  /* 0x000000ff2100728c */ /* 0x000fe4000bf25270 */
[----:B-1----:R-:W-:-:S09]  /*4ca0*/  ULEA UR8, UR8, UR4, 0x18 ;  /* 0x0000000408087291 */ /* 0x002fd2000f8ec0ff */
[----:B------:R1:W-:Y:S01]  /*4cb0*/  @P0 STS.U8 [UR8+0x1c], R0 ;  /* 0x00001c00ff000988 */ /* 0x0003e20008000008 */
[----:B------:R-:W-:Y:S05]  /*4cc0*/  BRA.U UP1, `(.L_x_98) ;  /* 0x0000000101a07547 */ /* 0x000fea000b800000 */
[----:B------:R-:W-:Y:S01]  /*4cd0*/  UIADD3 UR7, UPT, UPT, UR17, 0x210, URZ ;  /* 0x0000021011077890 */ /* 0x000fe2000fffe0ff */
[----:B------:R-:W-:-:S03]  /*4ce0*/  SHF.L.U32 R3, R9, 0x1f, RZ ;  /* 0x0000001f09037819 */ /* 0x000fc600000006ff */
[----:B------:R-:W-:-:S09]  /*4cf0*/  ULEA UR4, UR24, UR7, 0x3 ;  /* 0x0000000718047291 */ /* 0x000fd2000f8e18ff */
[----:B------:R-:W2:Y:S02]  /*4d00*/  SYNCS.PHASECHK.TRANS64.TRYWAIT P0, [UR4], R3 ;  /* 0x00000003ff0075a7 */ /* 0x000ea40008001104 */
[----:B--2---:R-:W-:Y:S05]  /*4d10*/  @!P0 BRA `(.L_x_99) ;  /* 0x0000004c00bc8947 */ /* 0x004fea0003800000 */
.L_x_213:
        /* <DEDUP_REMOVED lines=9> */
.L_x_215:
        /* <DEDUP_REMOVED lines=9> */
.L_x_217:
[----:B------:R-:W-:-:S04]  /*4e40*/  UIADD3 UR4, UPT, UPT, UR4, 0x1, URZ ;  /* 0x0000000104047890 */ /* 0x000fc8000fffe0ff */
[----:B------:R-:W-:-:S04]  /*4e50*/  UISETP.NE.AND UP0, UPT, UR4, 0x4, UPT ;  /* 0x000000040400788c */ /* 0x000fc8000bf05270 */
[----:B------:R-:W-:Y:S02]  /*4e60*/  USEL UR5, URZ, 0x1, UP0 ;  /* 0x00000001ff057887 */ /* 0x000fe40008000000 */
[----:B------:R-:W-:-:S04]  /*4e70*/  USEL UR4, UR4, URZ, UP0 ;  /* 0x000000ff04047287 */ /* 0x000fc80008000000 */
[----:B------:R-:W-:Y:S01]  /*4e80*/  ULEA UR4, UR4, UR7, 0x3 ;  /* 0x0000000704047291 */ /* 0x000fe2000f8e18ff */
[----:B-1----:R-:W-:-:S04]  /*4e90*/  LOP3.LUT R3, R2, UR5, RZ, 0x3c, !PT ;  /* 0x0000000502037c12 */ /* 0x002fc8000f8e3cff */
[----:B------:R-:W-:Y:S01]  /*4ea0*/  SHF.L.U32 R3, R3, 0x1f, RZ ;  /* 0x0000001f03037819 */ /* 0x000fe200000006ff */
[----:B------:R-:W-:-:S04]  /*4eb0*/  IMAD.U32 R0, RZ, RZ, UR4 ;  /* 0x00000004ff007e24 */ /* 0x000fc8000f8e00ff */
[----:B------:R1:W2:Y:S03]  /*4ec0*/  SYNCS.PHASECHK.TRANS64.TRYWAIT P0, [R0+URZ], R3 ;  /* 0x00000003000075a7 */ /* 0x0002a600080011ff */
[----:B--2---:R-:W-:Y:S05]  /*4ed0*/  @!P0 NANOSLEEP.SYNCS 0x989680 ;  /* 0x009896800000895d */ /* 0x004fea0003900000 */
[----:B------:R-:W2:Y:S02]  /*4ee0*/  @!P0 SYNCS.PHASECHK.TRANS64 P0, [R0+URZ], R3 ;  /* 0x00000003000085a7 */ /* 0x000ea400080010ff */
[----:B--2---:R-:W-:Y:S05]  /*4ef0*/  @P0 BRA `(.L_x_102) ;  /* 0x0000000000200947 */ /* 0x004fea0003800000 */
.L_x_103:
[----:B--2---:R2:W4:Y:S02]  /*4f00*/  SYNCS.PHASECHK.TRANS64.TRYWAIT P0, [R0+URZ], R3 ;  /* 0x00000003000075a7 */ /* 0x00452400080011ff */
[----:B----4-:R-:W-:Y:S05]  /*4f10*/  @!P0 NANOSLEEP.SYNCS 0x989680 ;  /* 0x009896800000895d */ /* 0x010fea0003900000 */
[----:B------:R-:W4:Y:S02]  /*4f20*/  @!P0 SYNCS.PHASECHK.TRANS64 P0, [R0+URZ], R3 ;  /* 0x00000003000085a7 */ /* 0x000f2400080010ff */
[----:B----4-:R-:W-:Y:S05]  /*4f30*/  @!P0 BRA `(.L_x_103) ;  /* 0xfffffffc00f08947 */ /* 0x010fea000383ffff */
[----:B------:R-:W-:Y:S05]  /*4f40*/  BRA `(.L_x_102) ;  /* 0x00000000000c7947 */ /* 0x000fea0003800000 */
.L_x_98:
[----:B------:R-:W-:-:S04]  /*4f50*/  UIADD3 UR4, UPT, UPT, UR17, 0x250, URZ ;  /* 0x0000025011047890 */ /* 0x000fc8000fffe0ff */
[----:B------:R-:W-:-:S09]  /*4f60*/  UPRMT UR4, UR34, 0x654, UR4 ;  /* 0x0000065422047896 */ /* 0x000fd20008000004 */
[----:B------:R-:W-:Y:S03]  /*4f70*/  SYNCS.ARRIVE.TRANS64.RED.A1T0 RZ, [UR4], RZ ;  /* 0x000000ffffff79a7 */ /* 0x000fe60008100404 */
.L_x_102:
[----:B-12---:R-:W-:Y:S01]  /*4f80*/  SHF.L.U32 R3, RZ, 0x1f, RZ ;  /* 0x0000001fff037819 */ /* 0x006fe200000006ff */
[----:B------:R-:W-:Y:S01]  /*4f90*/  UIADD3 UR4, UPT, UPT, UR17, 0x250, URZ ;  /* 0x0000025011047890 */ /* 0x000fe2000fffe0ff */
[----:B------:R-:W-:Y:S02]  /*4fa0*/  PLOP3.LUT P0, PT, PT, PT, UP1, 0x80, 0x8 ;  /* 0x000000000008781c */ /* 0x000fe40003f0f018 */
[----:B------:R-:W1:Y:S02]  /*4fb0*/  SYNCS.PHASECHK.TRANS64.TRYWAIT P1, [UR17+0x250], R3 ;  /* 0x00025003ff0075a7 */ /* 0x000e640008021111 */
[----:B-1----:R-:W-:Y:S09]  /*4fc0*/  @!P1 BRA `(.L_x_104) ;  /* 0x0000004c00589947 */ /* 0x002ff20003800000 */
.L_x_219:
[----:B------:R-:W-:Y:S01]  /*4fd0*/  @!UP1 UPRMT UR4, UR34, 0x654, UR4 ;  /* 0x0000065422049896 */ /* 0x000fe20008000004 */
[----:B------:R-:W-:Y:S01]  /*4fe0*/  UMOV UR5, 0xffff ;  /* 0x0000ffff00057882 */ /* 0x000fe20000000000 */
[----:B------:R-:W-:-:S07]  /*4ff0*/  UMOV UR6, 0x1 ;  /* 0x0000000100067882 */ /* 0x000fce0000000000 */
[----:B------:R-:W-:Y:S01]  /*5000*/  @!P0 SYNCS.ARRIVE.TRANS64.RED.A1T0 RZ, [UR4], RZ ;  /* 0x000000ffffff89a7 */ /* 0x000fe20008100404 */
[----:B------:R-:W-:Y:S01]  /*5010*/  NOP ;  /* 0x0000000000007918 */ /* 0x000fe20000000000 */
[----:B-1----:R-:W1:Y:S01]  /*5020*/  LDS R0, [UR8+0x14] ;  /* 0x00001408ff007984 */ /* 0x002e620008000800 */
[----:B------:R-:W-:-:S04]  /*5030*/  ULOP3.LUT UR4, UR32, 0xffff, URZ, 0xc0, !UPT ;  /* 0x0000ffff20047892 */ /* 0x000fc8000f8ec0ff */
[----:B------:R-:W-:-:S04]  /*5040*/  USHF.R.U32.HI UR4, URZ, 0x5, UR4 ;  /* 0x00000005ff047899 */ /* 0x000fc80008011604 */
[----:B------:R-:W-:Y:S02]  /*5050*/  USHF.L.U32 UR5, UR5, UR4, URZ ;  /* 0x0000000405057299 */ /* 0x000fe400080006ff */
[----:B------:R-:W-:-:S04]  /*5060*/  USHF.L.U32 UR4, UR6, UR4, URZ ;  /* 0x0000000406047299 */ /* 0x000fc800080006ff */
[----:B-1----:R-:W-:-:S04]  /*5070*/  LOP3.LUT R0, R0, UR5, RZ, 0xc0, !PT ;  /* 0x0000000500007c12 */ /* 0x002fc8000f8ec0ff */
[----:B------:R-:W-:-:S13]  /*5080*/  ISETP.NE.AND P0, PT, R0, UR5, PT ;  /* 0x0000000500007c0c */ /* 0x000fda000bf05270 */
[----:B------:R-:W-:Y:S05]  /*5090*/  @P0 BRA `(.L_x_105) ;  /* 0x0000000000580947 */ /* 0x000fea0003800000 */
[----:B------:R-:W1:Y:S02]  /*50a0*/  LDS R0, [UR8+0x18] ;  /* 0x00001808ff007984 */ /* 0x000e640008000800 */
[----:B-1----:R-:W-:-:S04]  /*50b0*/  LOP3.LUT R0, R0, UR4, RZ, 0xc0, !PT ;  /* 0x0000000400007c12 */ /* 0x002fc8000f8ec0ff */
[----:B------:R-:W-:-:S13]  /*50c0*/  ISETP.NE.AND P0, PT, R0, UR4, PT ;  /* 0x0000000400007c0c */ /* 0x000fda000bf05270 */
[----:B------:R-:W-:Y:S05]  /*50d0*/  @P0 BRA `(.L_x_106) ;  /* 0x00000000003c0947 */ /* 0x000fea0003800000 */
[----:B------:R-:W1:Y:S01]  /*50e0*/  S2R R2, SR_LANEID ;  /* 0x0000000000027919 */ /* 0x000e620000000000 */
[----:B------:R-:W-:Y:S01]  /*50f0*/  ULOP3.LUT UR5, URZ, UR5, URZ, 0x33, !UPT ;  /* 0x00000005ff057292 */ /* 0x000fe2000f8e33ff */
[----:B------:R-:W-:Y:S01]  /*5100*/  LOP3.LUT R4, RZ, UR4, RZ, 0x33, !PT ;  /* 0x00000004ff047c12 */ /* 0x000fe2000f8e33ff */
[----:B------:R-:W-:Y:S02]  /*5110*/  VOTEU.ANY UR4, UPT, PT ;  /* 0x0000000000047886 */ /* 0x000fe400038e0100 */
[----:B------:R-:W-:Y:S01]  /*5120*/  UFLO.U32 UR4, UR4 ;  /* 0x00000004000472bd */ /* 0x000fe200080e0000 */
[----:B------:R-:W2:Y:S01]  /*5130*/  REDUX UR6, R4 ;  /* 0x00000000040673c4 */ /* 0x000ea20000000000 */
[----:B------:R-:W-:-:S06]  /*5140*/  IMAD.U32 R0, RZ, RZ, UR5 ;  /* 0x00000005ff007e24 */ /* 0x000fcc000f8e00ff */
[----:B------:R4:W-:Y:S01]  /*5150*/  UTCATOMSWS.AND URZ, UR5 ;  /* 0x0000000500ff79e3 */ /* 0x0009e20008000000 */
[----:B------:R-:W3:Y:S01]  /*5160*/  REDUX UR7, R0 ;  /* 0x00000000000773c4 */ /* 0x000ee20000000000 */
[----:B-1----:R-:W-:Y:S01]  /*5170*/  ISETP.EQ.U32.AND P0, PT, R2, UR4, PT ;  /* 0x0000000402007c0c */ /* 0x002fe2000bf02070 */
[----:B--2---:R-:W-:Y:S01]  /*5180*/  IMAD.U32 R2, RZ, RZ, UR6 ;  /* 0x00000006ff027e24 */ /* 0x004fe2000f8e00ff */
[----:B---3--:R-:W-:-:S11]  /*5190*/  MOV R3, UR7 ;  /* 0x0000000700037c02 */ /* 0x008fd60008000f00 */
[----:B------:R4:W-:Y:S04]  /*51a0*/  @P0 ATOMS.AND RZ, [UR8+0x14], R3 ;  /* 0x00001403ffff098c */ /* 0x0009e8000a800008 */
[----:B------:R4:W-:Y:S01]  /*51b0*/  @P0 ATOMS.AND RZ, [UR8+0x18], R2 ;  /* 0x00001802ffff098c */ /* 0x0009e2000a800008 */
[----:B------:R-:W-:Y:S05]  /*51c0*/  BRA `(.L_x_107) ;  /* 0x0000000000147947 */ /* 0x000fea0003800000 */
.L_x_106:
[----:B------:R-:W-:Y:S02]  /*51d0*/  MOV R2, 0x51f0 ;  /* 0x000051f000027802 */ /* 0x000fe40000000f00 */
[----:B---3-5:R-:W-:Y:S05]  /*51e0*/  CALL.REL.NOINC `($__internal_0_$__cuda_sm10x_tcgen05_guardrail_trap_col_being_dealloced_not_returned_by_alloc) ;  /* 0x0000004c00ac7944 */ /* 0x028fea0003c00000 */
[----:B------:R-:W-:Y:S05]  /*51f0*/  BRA `(.L_x_107) ;  /* 0x0000000000087947 */ /* 0x000fea0003800000 */
.L_x_105:
[----:B------:R-:W-:Y:S02]  /*5200*/  MOV R2, 0x5220 ;  /* 0x0000522000027802 */ /* 0x000fe40000000f00 */
[----:B---3-5:R-:W-:Y:S05]  /*5210*/  CALL.REL.NOINC `($__internal_2_$__cuda_sm10x_tcgen05_guardrail_trap_unallocated_columns_being_dealloced) ;  /* 0x0000004c00b87944 */ /* 0x028fea0003c00000 */
.L_x_107:
[----:B------:R-:W-:Y:S01]  /*5220*/  NOP ;  /* 0x0000000000007918 */ /* 0x000fe20000000000 */
[----:B----4-:R-:W-:Y:S05]  /*5230*/  EXIT ;  /* 0x000000000000794d */ /* 0x010fea0003800000 */
.L_x_78:
[----:B------:R-:W-:-:S09]  /*5240*/  UISETP.NE.OR UP0, UPT, UR23, 0x3, !UP4 ;  /* 0x000000031700788c */ /* 0x000fd2000e705670 */
[----:B------:R-:W-:Y:S05]  /*5250*/  BRA.U UP0, `(.L_x_108) ;  /* 0x0000000d00b47547 */ /* 0x000fea000b800000 */
[----:B------:R-:W2:Y:S01]  /*5260*/  LDCU UR31, c[0x0][0x370] ;  /* 0x00006e00ff1f77ac */ /* 0x000ea20008000800 */
[----:B------:R-:W3:Y:S01]  /*5270*/  LDC.64 R16, c[0x0][0x348] ;  /* 0x0000d200ff107b82 */ /* 0x000ee20000000a00 */
[----:B------:R-:W-:Y:S02]  /*5280*/  HFMA2 R13, -RZ, RZ, 0, 0 ;  /* 0x00000000ff0d7431 */ /* 0x000fe400000001ff */
[----:B------:R-:W-:Y:S01]  /*5290*/  IMAD.MOV.U32 R15, RZ, RZ, 0x1 ;  /* 0x00000001ff0f7424 */ /* 0x000fe200078e00ff */
[----:B------:R-:W2:Y:S01]  /*52a0*/  LDCU.128 UR32, c[0x0][0xb10] ;  /* 0x00016200ff2077ac */ /* 0x000ea20008000c00 */
[----:B------:R-:W-:Y:S01]  /*52b0*/  IMAD.MOV.U32 R14, RZ, RZ, RZ ;  /* 0x000000ffff0e7224 */ /* 0x000fe200078e00ff */
[----:B------:R-:W-:Y:S01]  /*52c0*/  MOV R7, 0x1000 ;  /* 0x0000100000077802 */ /* 0x000fe20000000f00 */
[----:B------:R-:W4:Y:S01]  /*52d0*/  LDCU UR30, c[0x0][0x374] ;  /* 0x00006e80ff1e77ac */ /* 0x000f220008000800 */
[----:B------:R-:W1:Y:S01]  /*52e0*/  LDC.64 R2, c[0x0][0x888] ;  /* 0x00022200ff027b82 */ /* 0x000e620000000a00 */
[----:B------:R-:W4:Y:S01]  /*52f0*/  LDCU UR15, c[0x0][0xb0c] ;  /* 0x00016180ff0f77ac */ /* 0x000f220008000800 */
[----:B------:R-:W3:Y:S06]  /*5300*/  LDCU UR40, c[0x0][0xb20] ;  /* 0x00016400ff2877ac */ /* 0x000eec0008000800 */
[----:B------:R-:W1:Y:S01]  /*5310*/  LDC.64 R4, c[0x0][0x890] ;  /* 0x00022400ff047b82 */ /* 0x000e620000000a00 */
[----:B------:R-:W3:Y:S01]  /*5320*/  LDCU UR4, c[0x0][0xb30] ;  /* 0x00016600ff0477ac */ /* 0x000ee20008000800 */
[----:B------:R-:W-:Y:S01]  /*5330*/  UMOV UR21, 0x400 ;  /* 0x0000040000157882 */ /* 0x000fe20000000000 */
[----:B--2---:R-:W-:-:S02]  /*5340*/  UIMAD.WIDE.U32 UR6, UR31, UR32, URZ ;  /* 0x000000201f0672a5 */ /* 0x004fc4000f8e00ff */
[----:B----4-:R-:W-:Y:S02]  /*5350*/  UIMAD.WIDE.U32 UR8, UR30, UR35, URZ ;  /* 0x000000231e0872a5 */ /* 0x010fe4000f8e00ff */
[----:B------:R-:W-:Y:S02]  /*5360*/  ULEA UR21, UR46, UR21, 0x18 ;  /* 0x000000152e157291 */ /* 0x000fe4000f8ec0ff */
[----:B------:R-:W-:Y:S02]  /*5370*/  UPLOP3.LUT UP3, UPT, UPT, UPT, UPT, 0x40, 0x4 ;  /* 0x000000000004789c */ /* 0x000fe40003f6e870 */
[----:B------:R-:W-:Y:S01]  /*5380*/  UIADD3 UR37, UPT, UPT, UR21, 0x1a8, URZ ;  /* 0x000001a815257890 */ /* 0x000fe2000fffe0ff */
[----:B------:R-:W-:Y:S01]  /*5390*/  UMOV UR6, UR7 ;  /* 0x0000000700067c82 */ /* 0x000fe20008000000 */
[----:B------:R-:W-:Y:S01]  /*53a0*/  UMOV UR38, UR9 ;  /* 0x0000000900267c82 */ /* 0x000fe20008000000 */
[----:B------:R-:W-:Y:S02]  /*53b0*/  UISETP.GE.AND UP0, UPT, UR42, 0x1, UPT ;  /* 0x000000012a00788c */ /* 0x000fe4000bf06270 */
[----:B------:R-:W-:Y:S01]  /*53c0*/  UISETP.NE.AND UP4, UPT, UR42, 0x1, UPT ;  /* 0x000000012a00788c */ /* 0x000fe2000bf85270 */
[----:B------:R-:W2:Y:S01]  /*53d0*/  LDCU.64 UR22, c[0x0][0xb28] ;  /* 0x00016500ff1677ac */ /* 0x000ea20008000a00 */
[----:B------:R-:W-:-:S02]  /*53e0*/  UISETP.NE.AND UP6, UPT, UR15, 0x1, UPT ;  /* 0x000000010f00788c */ /* 0x000fc4000bfc5270 */
[----:B------:R-:W-:Y:S02]  /*53f0*/  UISETP.NE.AND UP5, UPT, UR34, 0x1, UPT ;  /* 0x000000012200788c */ /* 0x000fe4000bfa5270 */
[----:B------:R-:W-:Y:S02]  /*5400*/  UIADD3 UR25, UPT, UPT, UR21, 0x1a0, URZ ;  /* 0x000001a015197890 */ /* 0x000fe4000fffe0ff */
[----:B------:R-:W-:Y:S02]  /*5410*/  UPRMT UR37, UR46, 0x654, UR37 ;  /* 0x000006542e257896 */ /* 0x000fe40008000025 */
[----:B------:R-:W-:Y:S02]  /*5420*/  USHF.R.U32.HI UR39, URZ, UR33, UR6 ;  /* 0x00000021ff277299 */ /* 0x000fe40008011606 */
[----:B---3--:R-:W-:Y:S02]  /*5430*/  USHF.R.U32.HI UR38, URZ, UR40, UR38 ;  /* 0x00000028ff267299 */ /* 0x008fe40008011626 */
[----:B------:R-:W-:-:S11]  /*5440*/  UISETP.NE.AND UP2, UPT, UR4, 0x1, UPT ;  /* 0x000000010400788c */ /* 0x000fd6000bf45270 */
.L_x_117:
[C---:B------:R-:W-:Y:S02]  /*5450*/  LEA R12, R14.reuse, UR21, 0x3 ;  /* 0x000000150e0c7c11 */ /* 0x040fe4000f8e18ff */
[----:B------:R-:W-:Y:S02]  /*5460*/  SHF.L.U32 R9, R13, 0x1f, RZ ;  /* 0x0000001f0d097819 */ /* 0x000fe400000006ff */
[----:B------:R-:W-:Y:S02]  /*5470*/  LEA R10, R14, UR21, 0x4 ;  /* 0x000000150e0a7c11 */ /* 0x000fe4000f8e20ff */
[----:B---3--:R-:W3:Y:S02]  /*5480*/  SYNCS.PHASECHK.TRANS64.TRYWAIT P0, [R12+URZ+0x1d0], R9 ;  /* 0x0001d0090c0075a7 */ /* 0x008ee400080011ff */
[----:B---3--:R-:W-:Y:S05]  /*5490*/  @!P0 BRA `(.L_x_109) ;  /* 0x00000048003c8947 */ /* 0x008fea0003800000 */
.L_x_220:
[----:B---3--:R-:W3:Y:S01]  /*54a0*/  LDS.128 R8, [R10+0x260] ;  /* 0x000260000a087984 */ /* 0x008ee20000000c00 */
[----:B------:R-:W-:Y:S01]  /*54b0*/  UISETP.GE.AND UP0, UPT, UR42, 0x1, UPT ;  /* 0x000000012a00788c */ /* 0x000fe2000bf06270 */
[----:B------:R-:W-:Y:S01]  /*54c0*/  @!PT LDS RZ, [RZ] ;  /* 0x00000000fffff984 */ /* 0x000fe20000000800 */
[----:B------:R-:W-:Y:S01]  /*54d0*/  @!PT LDS RZ, [RZ] ;  /* 0x00000000fffff984 */ /* 0x000fe20000000800 */
[----:B------:R-:W-:Y:S01]  /*54e0*/  @!PT LDS RZ, [RZ] ;  /* 0x00000000fffff984 */ /* 0x000fe20000000800 */
[----:B------:R-:W-:Y:S01]  /*54f0*/  @!PT LDS RZ, [RZ] ;  /* 0x00000000fffff984 */ /* 0x000fe20000000800 */
[----:B------:R4:W-:Y:S06]  /*5500*/  MEMBAR.ALL.CTA ;  /* 0x0000000000007992 */ /* 0x0009ec0000008000 */
[----:B----4-:R-:W4:Y:S01]  /*5510*/  FENCE.VIEW.ASYNC.S ;  /* 0x00000000000073c6 */ /* 0x010f220000000000 */
[----:B---3--:R-:W-:Y:S11]  /*5520*/  LOP3.LUT P0, RZ, R10, 0x1, RZ, 0xc0, !PT ;  /* 0x000000010aff7812 */ /* 0x008ff6000780c0ff */
[----:B------:R-:W-:Y:S02]  /*5530*/  @!UPT UIADD3 URZ, UPT, UPT, URZ, URZ, URZ ;  /* 0x000000fffffff290 */ /* 0x000fe4000fffe0ff */
[----:B----4-:R-:W-:Y:S01]  /*5540*/  VOTEU.ANY UP1, P0 ;  /* 0x0000000000ff7886 */ /* 0x010fe20000020100 */
[----:B------:R-:W-:Y:S11]  /*5550*/  PLOP3.LUT P0, PT, PT, PT, UP1, 0x80, 0x8 ;  /* 0x000000000008781c */ /* 0x000ff60003f0f018 */
[----:B------:R-:W-:Y:S02]  /*5560*/  @!UPT UIADD3 URZ, UPT, UPT, URZ, URZ, URZ ;  /* 0x000000fffffff290 */ /* 0x000fe4000fffe0ff */
[----:B------:R-:W-:Y:S02]  /*5570*/  @P0 SHF.R.U32.HI R0, RZ, 0x10, R9 ;  /* 0x00000010ff000819 */ /* 0x000fe40000011609 */
[----:B------:R-:W-:Y:S02]  /*5580*/  @P0 MOV R6, R8 ;  /* 0x0000000800060202 */ /* 0x000fe40000000f00 */
[----:B------:R-:W-:Y:S01]  /*5590*/  @P0 R2UR UR4, R0 ;  /* 0x00000000000402ca */ /* 0x000fe200000e0000 */
[----:B------:R-:W-:Y:S01]  /*55a0*/  VIADD R0, R12, 0x1e0 ;  /* 0x000001e00c007836 */ /* 0x000fe20000000000 */
[----:B------:R-:W-:Y:S02]  /*55b0*/  @P0 LOP3.LUT R8, R9, 0xffff, RZ, 0xc0, !PT ;  /* 0x0000ffff09080812 */ /* 0x000fe400078ec0ff */
[----:B------:R-:W-:Y:S02]  /*55c0*/  @P0 R2UR UR6, R6 ;  /* 0x00000000060602ca */ /* 0x000fe400000e0000 */
[----:B------:R-:W-:Y:S02]  /*55d0*/  PRMT R0, RZ, 0x654, R0 ;  /* 0x00000654ff007816 */ /* 0x000fe40000000000 */
[----:B------:R-:W-:Y:S02]  /*55e0*/  @P0 R2UR UR5, R8 ;  /* 0x00000000080502ca */ /* 0x000fe400000e0000 */
[----:B------:R3:W-:Y:S03]  /*55f0*/  SYNCS.ARRIVE.TRANS64.RED.A1T0 RZ, [R0+URZ], RZ ;  /* 0x000000ff00ff79a7 */ /* 0x0007e600081004ff */
[----:B------:R-:W-:Y:S04]  /*5600*/  @UP1 UMOV UR29, UR4 ;  /* 0x00000004001d1c82 */ /* 0x000fe80008000000 */
[----:B------:R-:W-:Y:S04]  /*5610*/  @UP1 UMOV UR14, UR6 ;  /* 0x00000006000e1c82 */ /* 0x000fe80008000000 */
[----:B------:R-:W-:Y:S01]  /*5620*/  @UP1 UMOV UR13, UR5 ;  /* 0x00000005000d1c82 */ /* 0x000fe20008000000 */
[----:B------:R-:W-:Y:S05]  /*5630*/  BRA.U !UP0, `(.L_x_110) ;  /* 0x0000000108a47547 */ /* 0x000fea000b800000 */
[----:B------:R-:W-:Y:S02]  /*5640*/  UIMAD.WIDE.U32 UR8, UR13, UR35, URZ ;  /* 0x000000230d0872a5 */ /* 0x000fe4000f8e00ff */
[----:B------:R-:W-:Y:S02]  /*5650*/  UIMAD.WIDE.U32 UR10, UR14, UR32, URZ ;  /* 0x000000200e0a72a5 */ /* 0x000fe4000f8e00ff */
[----:B------:R-:W-:Y:S02]  /*5660*/  USEL UR4, UR30, UR38, !UP5 ;  /* 0x000000261e047287 */ /* 0x000fe4000e800000 */
[----:B------:R-:W-:Y:S02]  /*5670*/  USEL UR7, UR31, UR39, !UP6 ;  /* 0x000000271f077287 */ /* 0x000fe4000f000000 */
[----:B--2---:R-:W-:Y:S02]  /*5680*/  UIMAD.WIDE.U32 UR16, UR4, UR22, URZ ;  /* 0x00000016041072a5 */ /* 0x004fe4000f8e00ff */
[----:B------:R-:W-:Y:S01]  /*5690*/  UIMAD.WIDE.U32 UR18, UR7, UR22, URZ ;  /* 0x00000016071272a5 */ /* 0x000fe2000f8e00ff */
[----:B------:R-:W-:Y:S02]  /*56a0*/  UMOV UR5, UR9 ;  /* 0x0000000900057c82 */ /* 0x000fe40008000000 */
[----:B------:R-:W-:Y:S03]  /*56b0*/  USHF.R.U32.HI UR6, URZ, UR40, UR5 ;  /* 0x00000028ff067299 */ /* 0x000fe60008011605 */
[----:B------:R-:W-:Y:S01]  /*56c0*/  UMOV UR5, UR11 ;  /* 0x0000000b00057c82 */ /* 0x000fe20008000000 */
[----:B------:R-:W-:Y:S02]  /*56d0*/  USEL UR6, UR13, UR6, !UP5 ;  /* 0x000000060d067287 */ /* 0x000fe4000e800000 */
[----:B------:R-:W-:Y:S02]  /*56e0*/  USHF.R.U32.HI UR8, URZ, UR33, UR5 ;  /* 0x00000021ff087299 */ /* 0x000fe40008011605 */
[----:B------:R-:W-:Y:S01]  /*56f0*/  UIMAD.WIDE.U32 UR10, UR6, UR22, URZ ;  /* 0x00000016060a72a5 */ /* 0x000fe2000f8e00ff */
[----:B------:R-:W-:Y:S02]  /*5700*/  UMOV UR5, UR17 ;  /* 0x0000001100057c82 */ /* 0x000fe40008000000 */
[----:B------:R-:W-:Y:S03]  /*5710*/  @UP4 USHF.R.U32.HI UR4, URZ, UR23, UR5 ;  /* 0x00000017ff044299 */ /* 0x000fe60008011605 */
[----:B------:R-:W-:Y:S01]  /*5720*/  UMOV UR5, UR19 ;  /* 0x0000001300057c82 */ /* 0x000fe20008000000 */
[----:B------:R-:W-:Y:S02]  /*5730*/  UIMAD UR4, UR42, UR4, URZ ;  /* 0x000000042a0472a4 */ /* 0x000fe4000f8e02ff */
[----:B------:R-:W-:Y:S02]  /*5740*/  @UP4 USHF.R.U32.HI UR7, URZ, UR23, UR5 ;  /* 0x00000017ff074299 */ /* 0x000fe40008011605 */
[----:B------:R-:W-:Y:S02]  /*5750*/  USEL UR5, UR14, UR8, !UP6 ;  /* 0x000000080e057287 */ /* 0x000fe4000f000000 */
[----:B------:R-:W-:Y:S02]  /*5760*/  UIMAD UR8, UR42, UR7, URZ ;  /* 0x000000072a0872a4 */ /* 0x000fe4000f8e02ff */
[----:B------:R-:W-:Y:S03]  /*5770*/  UISETP.GE.AND UP0, UPT, UR6, UR4, UPT ;  /* 0x000000040600728c */ /* 0x000fe6000bf06270 */
[----:B------:R-:W-:Y:S01]  /*5780*/  UMOV UR4, UR11 ;  /* 0x0000000b00047c82 */ /* 0x000fe20008000000 */
[----:B------:R-:W-:Y:S02]  /*5790*/  UISETP.GE.OR UP0, UPT, UR5, UR8, UP0 ;  /* 0x000000080500728c */ /* 0x000fe40008706670 */
[----:B------:R-:W-:Y:S02]  /*57a0*/  USHF.R.U32.HI UR4, URZ, UR23, UR4 ;  /* 0x00000017ff047299 */ /* 0x000fe40008011604 */
[----:B------:R-:W-:Y:S02]  /*57b0*/  UIMAD.WIDE.U32 UR8, UR5, UR22, URZ ;  /* 0x00000016050872a5 */ /* 0x000fe4000f8e00ff */
[----:B------:R-:W-:Y:S04]  /*57c0*/  USEL UR10, UR6, UR4, !UP4 ;  /* 0x00000004060a7287 */ /* 0x000fe8000e000000 */
[----:B------:R-:W-:Y:S01]  /*57d0*/  UIADD3 UR11, UPT, UPT, -UR10, URZ, URZ ;  /* 0x000000ff0a0b7290 */ /* 0x000fe2000fffe1ff */
[----:B------:R-:W-:Y:S02]  /*57e0*/  @!UP0 UMOV UR4, UR9 ;  /* 0x0000000900048c82 */ /* 0x000fe40008000000 */
[----:B------:R-:W-:Y:S02]  /*57f0*/  @!UP0 USHF.R.U32.HI UR4, URZ, UR23, UR4 ;  /* 0x00000017ff048299 */ /* 0x000fe40008011604 */
[----:B------:R-:W-:Y:S02]  /*5800*/  UIMAD UR8, UR42, UR11, UR6 ;  /* 0x0000000b2a0872a4 */ /* 0x000fe4000f8e0206 */
[----:B------:R-:W-:Y:S04]  /*5810*/  @!UP0 USEL UR4, UR5, UR4, !UP4 ;  /* 0x0000000405048287 */ /* 0x000fe8000e000000 */
[----:B------:R-:W-:Y:S02]  /*5820*/  @!UP0 UIMAD UR8, UR7, UR8, UR4 ;  /* 0x00000008070882a4 */ /* 0x000fe4000f8e0204 */
[----:B------:R-:W-:Y:S02]  /*5830*/  @!UP0 UIADD3 UR9, UPT, UPT, UR10, -UR4, URZ ;  /* 0x800000040a098290 */ /* 0x000fe4000fffe0ff */
[----:B------:R-:W-:Y:S02]  /*5840*/  UIADD3 UR4, UPT, UPT, -UR5, URZ, URZ ;  /* 0x000000ff05047290 */ /* 0x000fe4000fffe1ff */
[----:B------:R-:W-:Y:S02]  /*5850*/  UIADD3 UR7, UPT, UPT, -UR6, URZ, URZ ;  /* 0x000000ff06077290 */ /* 0x000fe4000fffe1ff */
[----:B------:R-:W-:Y:S02]  /*5860*/  @!UP0 UIMAD UR6, UR9, UR42, UR5 ;  /* 0x0000002a090682a4 */ /* 0x000fe4000f8e0205 */
[----:B------:R-:W-:Y:S02]  /*5870*/  UIMAD UR14, UR15, UR4, UR14 ;  /* 0x000000040f0e72a4 */ /* 0x000fe4000f8e020e */
[----:B------:R-:W-:Y:S01]  /*5880*/  UIMAD UR4, UR34, UR7, UR13 ;  /* 0x00000007220472a4 */ /* 0x000fe2000f8e020d */
[----:B------:R-:W-:Y:S02]  /*5890*/  @!UP0 UMOV UR5, UR8 ;  /* 0x0000000800058c82 */ /* 0x000fe40008000000 */
[----:B------:R-:W-:Y:S02]  /*58a0*/  UIMAD UR14, UR5, UR15, UR14 ;  /* 0x0000000f050e72a4 */ /* 0x000fe4000f8e020e */
[----:B------:R-:W-:Y:S11]  /*58b0*/  UIMAD UR13, UR6, UR34, UR4 ;  /* 0x00000022060d72a4 */ /* 0x000ff6000f8e0204 */
[----:B------:R-:W-:Y:S01]  /*58c0*/  @!UPT UIADD3 URZ, UPT, UPT, URZ, URZ, URZ ;  /* 0x000000fffffff290 */ /* 0x000fe2000fffe0ff */
.L_x_110:
[----:B------:R-:W4:Y:S01]  /*58d0*/  @!UP2 LDCU.128 UR8, c[0x0][0xb10] ;  /* 0x00016200ff08a7ac */ /* 0x000f220008000c00 */
[C---:B-1----:R-:W-:Y:S02]  /*58e0*/  ISETP.NE.U32.AND P1, PT, R4.reuse, RZ, PT ;  /* 0x000000ff0400720c */ /* 0x042fe40003f25070 */
[----:B------:R-:W-:Y:S02]  /*58f0*/  ISETP.NE.U32.AND P0, PT, R4, RZ, PT ;  /* 0x000000ff0400720c */ /* 0x000fe40003f05070 */
[C---:B------:R-:W-:Y:S02]  /*5900*/  ISETP.NE.AND.EX P1, PT, R5.reuse, RZ, PT, P1 ;  /* 0x000000ff0500720c */ /* 0x040fe40003f25310 */
[----:B------:R-:W-:Y:S01]  /*5910*/  ISETP.NE.AND.EX P0, PT, R5, RZ, PT, P0 ;  /* 0x000000ff0500720c */ /* 0x000fe20003f05300 */
[----:B------:R-:W1:Y:S01]  /*5920*/  @!UP2 LDCU UR5, c[0x0][0xb0c] ;  /* 0x00016180ff05a7ac */ /* 0x000e620008000800 */
[----:B------:R-:W-:Y:S01]  /*5930*/  SHF.L.U32 R9, R15, 0x1f, RZ ;  /* 0x0000001f0f097819 */ /* 0x000fe200000006ff */
[----:B------:R-:W-:Y:S02]  /*5940*/  USHF.L.U32 UR26, UR20, 0x7, URZ ;  /* 0x00000007141a7899 */ /* 0x000fe400080006ff */
[----:B------:R-:W-:Y:S02]  /*5950*/  USHF.L.U32 UR27, UR24, 0x6, URZ ;  /* 0x00000006181b7899 */ /* 0x000fe400080006ff */
[----:B----4-:R-:W-:Y:S07]  /*5960*/  UIMAD.WIDE.U32 UR6, UR14, UR8, URZ ;  /* 0x000000080e0672a5 */ /* 0x010fee000f8e00ff */
[----:B------:R-:W-:Y:S01]  /*5970*/  @!UP2 UMOV UR4, UR7 ;  /* 0x000000070004ac82 */ /* 0x000fe20008000000 */
[----:B-1----:R-:W-:Y:S02]  /*5980*/  @!UP2 UISETP.NE.AND UP0, UPT, UR5, 0x1, UPT ;  /* 0x000000010500a88c */ /* 0x002fe4000bf05270 */
[----:B------:R-:W-:Y:S02]  /*5990*/  @!UP2 USHF.R.U32.HI UR4, URZ, UR9, UR4 ;  /* 0x00000009ff04a299 */ /* 0x000fe40008011604 */
[----:B------:R-:W-:Y:S02]  /*59a0*/  UIMAD.WIDE.U32 UR6, UR13, UR11, URZ ;  /* 0x0000000b0d0672a5 */ /* 0x000fe4000f8e00ff */
[----:B------:R-:W-:Y:S02]  /*59b0*/  @!UP2 USEL UR8, UR14, UR4, !UP0 ;  /* 0x000000040e08a287 */ /* 0x000fe4000c000000 */
[----:B------:R-:W-:Y:S03]  /*59c0*/  @!UP2 UISETP.NE.AND UP0, UPT, UR10, 0x1, UPT ;  /* 0x000000010a00a88c */ /* 0x000fe6000bf05270 */
[----:B------:R-:W-:Y:S02]  /*59d0*/  @!UP2 UMOV UR6, UR7 ;  /* 0x000000070006ac82 */ /* 0x000fe40008000000 */
[----:B------:R-:W1:Y:S02]  /*59e0*/  @!UP2 LDCU UR4, c[0x0][0xb20] ;  /* 0x00016400ff04a7ac */ /* 0x000e640008000800 */
[----:B-1----:R-:W-:Y:S04]  /*59f0*/  @!UP2 USHF.R.U32.HI UR6, URZ, UR4, UR6 ;  /* 0x00000004ff06a299 */ /* 0x002fe80008011606 */
[----:B------:R-:W-:Y:S04]  /*5a00*/  @!UP2 USEL UR6, UR13, UR6, !UP0 ;  /* 0x000000060d06a287 */ /* 0x000fe8000c000000 */
[----:B------:R-:W-:Y:S02]  /*5a10*/  @!UP2 UIADD3 UR4, UPT, UPT, -UR8, UR6, URZ ;  /* 0x000000060804a290 */ /* 0x000fe4000fffe1ff */
[----:B------:R-:W-:Y:S02]  /*5a20*/  @!UP2 UIADD3 UR6, UPT, UPT, UR8, -UR6, URZ ;  /* 0x800000060806a290 */ /* 0x000fe4000fffe0ff */
[----:B------:R-:W-:Y:S02]  /*5a30*/  @!UP2 UIMAD UR14, UR4, UR5, UR14 ;  /* 0x00000005040ea2a4 */ /* 0x000fe4000f8e020e */
[----:B------:R-:W-:Y:S01]  /*5a40*/  @!UP2 UIMAD UR13, UR6, UR10, UR13 ;  /* 0x0000000a060da2a4 */ /* 0x000fe2000f8e020d */
[----:B------:R-:W-:Y:S11]  /*5a50*/  BRA.U UP3, `(.L_x_111) ;  /* 0x0000000103107547 */ /* 0x000ff6000b800000 */
[----:B---3--:R-:W-:Y:S04]  /*5a60*/  MOV R0, UR41 ;  /* 0x0000002900007c02 */ /* 0x008fe80008000f00 */
[----:B------:R-:W-:Y:S04]  /*5a70*/  SHF.L.U32 R11, R0, 0x1f, RZ ;  /* 0x0000001f000b7819 */ /* 0x000fe800000006ff */
[----:B------:R-:W1:Y:S02]  /*5a80*/  SYNCS.PHASECHK.TRANS64.TRYWAIT P2, [UR21+0x1c8], R11 ;  /* 0x0001c80bff0075a7 */ /* 0x000e640008041115 */
[----:B-1----:R-:W-:Y:S05]  /*5a90*/  @!P2 BRA `(.L_x_112) ;  /* 0x0000004000d0a947 */ /* 0x002fea0003800000 */
.L_x_111:
[----:B------:R-:W-:Y:S05]  /*5aa0*/  @!P1 BRA `(.L_x_113) ;  /* 0x0000000000309947 */ /* 0x000fea0003800000 */
[----:B------:R-:W-:Y:S01]  /*5ab0*/  ISETP.NE.U32.AND P1, PT, R2, RZ, PT ;  /* 0x000000ff0200720c */ /* 0x000fe20003f25070 */
[----:B------:R-:W4:Y:S01]  /*5ac0*/  LDCU.64 UR4, c[0x0][0x358] ;  /* 0x00006b00ff0477ac */ /* 0x000f220008000a00 */
[----:B------:R-:W-:Y:S02]  /*5ad0*/  IMAD.MOV.U32 R90, RZ, RZ, 0x1 ;  /* 0x00000001ff5a7424 */ /* 0x000fe400078e00ff */
[----:B------:R-:W-:Y:S11]  /*5ae0*/  ISETP.NE.AND.EX P1, PT, R3, RZ, PT, P1 ;  /* 0x000000ff0300720c */ /* 0x000ff60003f25310 */
[----:B------:R-:W-:Y:S02]  /*5af0*/  @!UPT UIADD3 URZ, UPT, UPT, URZ, URZ, URZ ;  /* 0x000000fffffff290 */ /* 0x000fe4000fffe0ff */
[----:B-1----:R-:W1:Y:S01]  /*5b00*/  @P1 LDC.64 R10, c[0x0][0x888] ;  /* 0x00022200ff0a1b82 */ /* 0x002e620000000a00 */
[----:B---3--:R-:W-:Y:S04]  /*5b10*/  @P1 IMAD R0, R4, UR36, RZ ;  /* 0x0000002404001c24 */ /* 0x008fe8000f8e02ff */
[----:B-1----:R-:W-:Y:S04]  /*5b20*/  @P1 IMAD.WIDE R10, R0, 0x4, R10 ;  /* 0x00000004000a1825 */ /* 0x002fe800078e020a */
[----:B------:R-:W-:Y:S01]  /*5b30*/  HFMA2 R0, -RZ, RZ, 0, 5.9604644775390625e-08 ;  /* 0x00000001ff007431 */ /* 0x000fe200000001ff */
[----:B----45:R4:W5:Y:S04]  /*5b40*/  @P1 LDG.E R41, desc[UR4][R10.64] ;  /* 0x000000040a291981 */ /* 0x030968000c1e1900 */
[----:B------:R-:W-:Y:S01]  /*5b50*/  @!P1 PRMT R90, R0, 0x7610, R90 ;  /* 0x00007610005a9816 */ /* 0x000fe2000000005a */
[----:B----4-:R-:W1:Y:S06]  /*5b60*/  @!P1 LDC R41, c[0x0][0x880] ;  /* 0x00022000ff299b82 */ /* 0x010e6c0000000800 */
.L_x_113:
[----:B-1---5:R-:W-:Y:S01]  /*5b70*/  @!P0 FSETP.EQ.AND P1, PT, R41, RZ, PT ;  /* 0x000000ff2900820b */ /* 0x022fe20003f22000 */
[----:B------:R-:W-:Y:S01]  /*5b80*/  @!UPT UIADD3 URZ, UPT, UPT, URZ, URZ, URZ ;  /* 0x000000fffffff290 */ /* 0x000fe2000fffe0ff */
[----:B------:R-:W-:Y:S11]  /*5b90*/  @!P0 BRA `(.L_x_114) ;  /* 0x0000000000188947 */ /* 0x000ff60003800000 */
[----:B------:R-:W-:Y:S02]  /*5ba0*/  LOP3.LUT P0, RZ, R90, 0xff, RZ, 0xc0, !PT ;  /* 0x000000ff5aff7812 */ /* 0x000fe4000780c0ff */
[----:B------:R-:W-:Y:S04]  /*5bb0*/  ISETP.NE.U32.AND P1, PT, R2, RZ, PT ;  /* 0x000000ff0200720c */ /* 0x000fe80003f25070 */
[----:B------:R-:W-:Y:S04]  /*5bc0*/  ISETP.NE.AND.EX P1, PT, R3, RZ, PT, P1 ;  /* 0x000000ff0300720c */ /* 0x000fe80003f25310 */
[----:B------:R-:W-:Y:S03]  /*5bd0*/  PLOP3.LUT P1, PT, P1, PT, PT, 0x8, 0x80 ;  /* 0x000000000080781c */ /* 0x000fe60000f2e170 */
[----:B------:R-:W-:Y:S11]  /*5be0*/  @P0 FSETP.EQ.AND P1, PT, R41, RZ, PT ;  /* 0x000000ff2900020b */ /* 0x000ff60003f22000 */
[----:B------:R-:W-:Y:S02]  /*5bf0*/  @!UPT UIADD3 URZ, UPT, UPT, URZ, URZ, URZ ;  /* 0x000000fffffff290 */ /* 0x000fe4000fffe0ff */
.L_x_114:
[----:B------:R-:W1:Y:S01]  /*5c00*/  SYNCS.PHASECHK.TRANS64.TRYWAIT P2, [UR21+0x1b0], R9 ;  /* 0x0001b009ff0075a7 */ /* 0x000e620008041115 */
[----:B------:R-:W-:Y:S04]  /*5c10*/  ELECT P0, URZ, PT ;  /* 0x0000000000ff782f */ /* 0x000fe80003800000 */
[----:B------:R-:W-:Y:S11]  /*5c20*/  PLOP3.LUT P1, PT, P1, P0, PT, 0xf2, 0x2f ;  /* 0x00000000002f781c */ /* 0x000ff60000f21e72 */
[----:B------:R-:W-:Y:S02]  /*5c30*/  @!UPT UIADD3 URZ, UPT, UPT, URZ, URZ, URZ ;  /* 0x000000fffffff290 */ /* 0x000fe4000fffe0ff */
[----:B------:R-:W-:Y:S05]  /*5c40*/  @!P1 IADD3 R8, P0, PT, R16, 0x580, RZ ;  /* 0x0000058010089810 */ /* 0x000fea0007f1e0ff */
[----:B------:R-:W-:Y:S01]  /*5c50*/  @!P1 IMAD.X R6, RZ, RZ, R17, P0 ;  /* 0x000000ffff069224 */ /* 0x000fe200000e0611 */
[----:B-1----:R-:W-:Y:S07]  /*5c60*/  @!P2 BRA `(.L_x_115) ;  /* 0x000000400074a947 */ /* 0x002fee0003800000 */
.L_x_223:
[----:B------:R-:W-:Y:S01]  /*5c70*/  @!P1 R2UR UR5, R8 ;  /* 0x00000000080592ca */ /* 0x000fe200000e0000 */
[----:B------:R-:W-:Y:S01]  /*5c80*/  VOTEU.ALL UP0, P1 ;  /* 0x0000000000ff7886 */ /* 0x000fe20000800000 */
[----:B------:R-:W-:Y:S01]  /*5c90*/  @!P1 R2UR UR4, R6 ;  /* 0x00000000060492ca */ /* 0x000fe200000e0000 */
[----:B------:R-:W-:Y:S01]  /*5ca0*/  UMOV UR16, 0x0 ;  /* 0x0000000000107882 */ /* 0x000fe20000000000 */
[----:B------:R-:W-:Y:S01]  /*5cb0*/  UMOV UR17, 0x10000000 ;  /* 0x1000000000117882 */ /* 0x000fe20000000000 */
[----:B------:R-:W-:Y:S01]  /*5cc0*/  UMOV UR28, UR36 ;  /* 0x00000024001c7c82 */ /* 0x000fe20008000000 */
[----:B------:R-:W-:Y:S01]  /*5cd0*/  @!UP0 UIADD3 UR24, UPT, UPT, UR21, 0x300, URZ ;  /* 0x0000030015188890 */ /* 0x000fe2000fffe0ff */
[----:B-1-3--:R-:W-:Y:S01]  /*5ce0*/  @!P1 IMAD.MOV.U32 R0, RZ, RZ, 0x1000 ;  /* 0x00001000ff009424 */ /* 0x00afe200078e00ff */
[----:B------:R-:W-:Y:S01]  /*5cf0*/  @!UP0 UIADD3 UR10, UPT, UPT, UR26, 0x40, URZ ;  /* 0x000000401a0a8890 */ /* 0x000fe2000fffe0ff */
[----:B------:R-:W-:Y:S01]  /*5d00*/  VIADD R14, R14, 0x1 ;  /* 0x000000010e0e7836 */ /* 0x000fe20000000000 */
[----:B------:R-:W-:Y:S01]  /*5d10*/  @!UP0 UIADD3 UR8, UPT, UPT, UR21, 0xb00, URZ ;  /* 0x00000b0015088890 */ /* 0x000fe2000fffe0ff */
[----:B------:R-:W-:Y:S02]  /*5d20*/  VOTEU.ALL UP0, P1 ;  /* 0x0000000000ff7886 */ /* 0x000fe40000800000 */
[----:B------:R-:W-:Y:S01]  /*5d30*/  IMAD.U32 R10, RZ, RZ, UR5 ;  /* 0x00000005ff0a7e24 */ /* 0x000fe2000f8e00ff */
[----:B------:R-:W-:Y:S01]  /*5d40*/  UMOV UR9, UR25 ;  /* 0x0000001900097c82 */ /* 0x000fe20008000000 */
[----:B------:R-:W-:Y:S01]  /*5d50*/  IMAD.U32 R11, RZ, RZ, UR4 ;  /* 0x00000004ff0b7e24 */ /* 0x000fe2000f8e00ff */
[----:B------:R-:W-:Y:S01]  /*5d60*/  UMOV UR11, UR27 ;  /* 0x0000001b000b7c82 */ /* 0x000fe20008000000 */
[----:B------:R-:W-:Y:S01]  /*5d70*/  UMOV UR12, UR36 ;  /* 0x00000024000c7c82 */ /* 0x000fe20008000000 */
[----:B------:R-:W-:Y:S01]  /*5d80*/  @!P1 R2UR UR4, R10 ;  /* 0x000000000a0492ca */ /* 0x000fe200000e0000 */
[----:B------:R-:W-:Y:S01]  /*5d90*/  UPRMT UR6, UR46, 0x654, UR25 ;  /* 0x000006542e067896 */ /* 0x000fe20008000019 */
[----:B------:R-:W-:Y:S11]  /*5da0*/  @!P1 R2UR UR5, R11 ;  /* 0x000000000b0592ca */ /* 0x000ff600000e0000 */
[----:B------:R-:W-:Y:S02]  /*5db0*/  @!UPT UIADD3 URZ, UPT, UPT, URZ, URZ, URZ ;  /* 0x000000fffffff290 */ /* 0x000fe4000fffe0ff */
[----:B------:R1:W-:Y:S01]  /*5dc0*/  @!UP0 UTMALDG.3D [UR24], [UR4], desc[UR16] ;  /* 0x00001018040085b4 */ /* 0x0003e20008011000 */
[----:B------:R-:W-:Y:S05]  /*5dd0*/  VOTEU.ALL UP0, P1 ;  /* 0x0000000000ff7886 */ /* 0x000fea0000800000 */
[----:B------:R1:W-:Y:S01]  /*5de0*/  @!UP0 UTMALDG.3D [UR8], [UR4], desc[UR16] ;  /* 0x00001008040085b4 */ /* 0x0003e20008011000 */
[----:B------:R1:W-:Y:S01]  /*5df0*/  @!P1 SYNCS.ARRIVE.TRANS64.RED.A0TR RZ, [UR21+0x1a0], R0 ;  /* 0x0001a000ffff99a7 */ /* 0x0003e20008300415 */
[----:B------:R-:W-:Y:S01]  /*5e00*/  SYNCS.ARRIVE.TRANS64.RED.A1T0 RZ, [UR6], RZ ;  /* 0x000000ffffff79a7 */ /* 0x000fe20008100406 */
[----:B------:R-:W3:Y:S02]  /*5e10*/  SYNCS.PHASECHK.TRANS64.TRYWAIT P0, [UR21+0x1b8], R9 ;  /* 0x0001b809ff0075a7 */ /* 0x000ee40008001115 */
[----:B-1-3--:R-:W-:Y:S05]  /*5e20*/  @!P0 BRA `(.L_x_116) ;  /* 0x00000040001c8947 */ /* 0x00afea0003800000 */
.L_x_225:
[----:B------:R-:W-:Y:S01]  /*5e30*/  UIADD3 UR24, UPT, UPT, UR14, UR62, URZ ;  /* 0x0000003e0e187290 */ /* 0x000fe2000fffe0ff */
[----:B------:R-:W-:Y:S01]  /*5e40*/  @!P1 IADD3 R6, P0, PT, R16, 0x580, RZ ;  /* 0x0000058010069810 */ /* 0x000fe20007f1e0ff */
[----:B------:R-:W-:Y:S01]  /*5e50*/  UPLOP3.LUT UP3, UPT, UPT, UPT, UPT, 0x80, 0x8 ;  /* 0x000000000008789c */ /* 0x000fe20003f6f070 */
[----:B------:R-:W-:Y:S01]  /*5e60*/  LOP3.LUT R15, R15, 0x1, RZ, 0x3c, !PT ;  /* 0x000000010f0f7812 */ /* 0x000fe200078e3cff */
[----:B------:R-:W-:Y:S01]  /*5e70*/  VOTEU.ALL UP0, P1 ;  /* 0x0000000000ff7886 */ /* 0x000fe20000800000 */
[----:B------:R-:W-:Y:S01]  /*5e80*/  @!P1 R2UR UR5, R6 ;  /* 0x00000000060592ca */ /* 0x000fe200000e0000 */
[----:B-1----:R-:W-:Y:S01]  /*5e90*/  @!P1 IMAD.X R0, RZ, RZ, R17, P0 ;  /* 0x000000ffff009224 */ /* 0x002fe200000e0611 */
[----:B------:R-:W-:Y:S01]  /*5ea0*/  UMOV UR6, 0x0 ;  /* 0x0000000000067882 */ /* 0x000fe20000000000 */
[----:B------:R-:W-:Y:S01]  /*5eb0*/  UMOV UR7, 0x10000000 ;  /* 0x1000000000077882 */ /* 0x000fe20000000000 */
[----:B------:R-:W-:Y:S01]  /*5ec0*/  @!UP0 UIADD3 UR18, UPT, UPT, UR26, 0x20, URZ ;  /* 0x000000201a128890 */ /* 0x000fe2000fffe0ff */
[----:B------:R-:W-:Y:S01]  /*5ed0*/  ISETP.NE.AND P0, PT, R14, 0x2, PT ;  /* 0x000000020e00780c */ /* 0x000fe20003f05270 */
[----:B------:R-:W-:Y:S01]  /*5ee0*/  @!UP0 UIADD3 UR16, UPT, UPT, UR21, 0x1300, URZ ;  /* 0x0000130015108890 */ /* 0x000fe2000fffe0ff */
[----:B------:R-:W-:Y:S01]  /*5ef0*/  @!P1 R2UR UR4, R0 ;  /* 0x00000000000492ca */ /* 0x000fe200000e0000 */
[----:B------:R-:W-:Y:S01]  /*5f00*/  @!UP0 UIADD3 UR17, UPT, UPT, UR21, 0x1a8, URZ ;  /* 0x000001a815118890 */ /* 0x000fe2000fffe0ff */
[----:B------:R-:W-:Y:S01]  /*5f10*/  SEL R0, RZ, 0x1, P0 ;  /* 0x00000001ff007807 */ /* 0x000fe20000000000 */
[----:B------:R-:W-:Y:S01]  /*5f20*/  @!UP0 UIADD3 UR10, UPT, UPT, UR26, 0x60, URZ ;  /* 0x000000601a0a8890 */ /* 0x000fe2000fffe0ff */
[----:B------:R-:W-:Y:S01]  /*5f30*/  SEL R14, R14, RZ, P0 ;  /* 0x000000ff0e0e7207 */ /* 0x000fe20000000000 */
[----:B------:R-:W-:Y:S01]  /*5f40*/  @!UP0 UIADD3 UR8, UPT, UPT, UR21, 0x1b00, URZ ;  /* 0x00001b0015088890 */ /* 0x000fe2000fffe0ff */
[----:B------:R-:W-:Y:S01]  /*5f50*/  IMAD.U32 R8, RZ, RZ, UR5 ;  /* 0x00000005ff087e24 */ /* 0x000fe2000f8e00ff */
[----:B------:R-:W-:Y:S01]  /*5f60*/  VOTEU.ALL UP0, P1 ;  /* 0x0000000000ff7886 */ /* 0x000fe20000800000 */
[----:B------:R-:W-:Y:S01]  /*5f70*/  UMOV UR19, UR27 ;  /* 0x0000001b00137c82 */ /* 0x000fe20008000000 */
[----:B------:R-:W-:Y:S01]  /*5f80*/  UMOV UR20, UR36 ;  /* 0x0000002400147c82 */ /* 0x000fe20008000000 */
[----:B------:R-:W-:Y:S01]  /*5f90*/  UMOV UR11, UR27 ;  /* 0x0000001b000b7c82 */ /* 0x000fe20008000000 */
[----:B------:R-:W-:Y:S01]  /*5fa0*/  UMOV UR12, UR36 ;  /* 0x00000024000c7c82 */ /* 0x000fe20008000000 */
[----:B------:R-:W-:Y:S01]  /*5fb0*/  UMOV UR9, UR17 ;  /* 0x0000001100097c82 */ /* 0x000fe20008000000 */
[----:B------:R-:W-:Y:S01]  /*5fc0*/  IMAD.U32 R9, RZ, RZ, UR4 ;  /* 0x00000004ff097e24 */ /* 0x000fe2000f8e00ff */
[----:B------:R-:W-:Y:S01]  /*5fd0*/  @!P1 R2UR UR4, R8 ;  /* 0x00000000080492ca */ /* 0x000fe200000e0000 */
[----:B------:R-:W-:Y:S01]  /*5fe0*/  UMOV UR36, UR29 ;  /* 0x0000001d00247c82 */ /* 0x000fe20008000000 */
[----:B------:R-:W-:Y:S02]  /*5ff0*/  LOP3.LUT R13, R13, R0, RZ, 0x3c, !PT ;  /* 0x000000000d0d7212 */ /* 0x000fe400078e3cff */
[----:B------:R-:W-:Y:S11]  /*6000*/  @!P1 R2UR UR5, R9 ;  /* 0x00000000090592ca */ /* 0x000ff600000e0000 */
[----:B------:R-:W-:Y:S02]  /*6010*/  @!UPT UIADD3 URZ, UPT, UPT, URZ, URZ, URZ ;  /* 0x000000fffffff290 */ /* 0x000fe4000fffe0ff */
[----:B------:R1:W-:Y:S01]  /*6020*/  @!UP0 UTMALDG.3D [UR16], [UR4], desc[UR6] ;  /* 0x00000610040085b4 */ /* 0x0003e20008011000 */
[----:B------:R-:W-:Y:S05]  /*6030*/  VOTEU.ALL UP0, P1 ;  /* 0x0000000000ff7886 */ /* 0x000fea0000800000 */
[----:B------:R3:W-:Y:S01]  /*6040*/  @!UP0 UTMALDG.3D [UR8], [UR4], desc[UR6] ;  /* 0x00000608040085b4 */ /* 0x0007e20008011000 */
[----:B------:R3:W-:Y:S01]  /*6050*/  @!P1 SYNCS.ARRIVE.TRANS64.RED.A0TR RZ, [UR21+0x1a8], R7 ;  /* 0x0001a807ffff99a7 */ /* 0x0007e20008300415 */
[----:B------:R-:W-:Y:S01]  /*6060*/  SYNCS.ARRIVE.TRANS64.RED.A1T0 RZ, [UR37], RZ ;  /* 0x000000ffffff79a7 */ /* 0x000fe20008100425 */
[----:B-1----:R-:W-:Y:S01]  /*6070*/  UIADD3 UR20, UPT, UPT, UR13, UR61, URZ ;  /* 0x0000003d0d147290 */ /* 0x002fe2000fffe0ff */
[----:B------:R-:W-:Y:S11]  /*6080*/  BRA.U UP1, `(.L_x_117) ;  /* 0xfffffff101f07547 */ /* 0x000ff6000b83ffff */
[----:B------:R-:W-:-:S04]  /*6090*/  SHF.L.U32 R3, R15, 0x1f, RZ ;  /* 0x0000001f0f037819 */ /* 0x000fc800000006ff */
[----:B------:R-:W1:Y:S02]  /*60a0*/  SYNCS.PHASECHK.TRANS64.TRYWAIT P0, [UR21+0x1b0], R3 ;  /* 0x0001b003ff0075a7 */ /* 0x000e640008001115 */
[----:B-1----:R-:W-:Y:S05]  /*60b0*/  @!P0 BRA `(.L_x_118) ;  /* 0x0000003c00908947 */ /* 0x002fea0003800000 */
.L_x_227:
[----:B-1----:R-:W-:-:S07]  /*60c0*/  MOV R0, UR21 ;  /* 0x0000001500007c02 */ /* 0x002fce0008000f00 */
.L_x_119:
[----:B-1----:R-:W-:-:S04]  /*60d0*/  SHF.L.U32 R3, R15, 0x1f, RZ ;  /* 0x0000001f0f037819 */ /* 0x002fc800000006ff */
[----:B------:R1:W4:Y:S03]  /*60e0*/  SYNCS.PHASECHK.TRANS64.TRYWAIT P0, [R0+URZ+0x1b8], R3 ;  /* 0x0001b803000075a7 */ /* 0x00032600080011ff */
[----:B----4-:R-:W-:Y:S05]  /*60f0*/  @!P0 NANOSLEEP.SYNCS 0x989680 ;  /* 0x009896800000895d */ /* 0x010fea0003900000 */
[----:B------:R-:W4:Y:S02]  /*6100*/  @!P0 SYNCS.PHASECHK.TRANS64 P0, [R0+URZ+0x1b8], R3 ;  /* 0x0001b803000085a7 */ /* 0x000f2400080010ff */
[----:B--234-:R-:W-:Y:S05]  /*6110*/  @P0 EXIT ;  /* 0x000000000000094d */ /* 0x01cfea0003800000 */
[----:B------:R-:W-:Y:S05]  /*6120*/  BRA `(.L_x_119) ;  /* 0xfffffffc00e87947 */ /* 0x000fea000383ffff */
.L_x_108:
[----:B------:R-:W-:-:S06]  /*6130*/  UISETP.GE.AND UP0, UPT, UR23, 0x4, UPT ;  /* 0x000000041700788c */ /* 0x000fcc000bf06270 */
[----:B------:R-:W-:-:S13]  /*6140*/  PLOP3.LUT P0, PT, PT, PT, UP0, 0x80, 0x8 ;  /* 0x000000000008781c */ /* 0x000fda0003f0f008 */
[----:B-1----:R-:W-:Y:S05]  /*6150*/  @!P0 EXIT ;  /* 0x000000000000894d */ /* 0x002fea0003800000 */
[----:B------:R-:W-:Y:S01]  /*6160*/  BAR.SYNC.DEFER_BLOCKING 0x6, 0xa0 ;  /* 0x0182800000007b1d */ /* 0x000fe20000010000 */
[C---:B------:R-:W-:Y:S01]  /*6170*/  IMAD.SHL.U32 R89, R99.reuse, 0x20, RZ ;  /* 0x0000002063597824 */ /* 0x040fe200078e00ff */
[----:B------:R-:W-:Y:S01]  /*6180*/  CS2R R96, SRZ ;  /* 0x0000000000607805 */ /* 0x000fe2000001ff00 */
[C---:B------:R-:W-:Y:S01]  /*6190*/  IMAD.SHL.U32 R5, R99.reuse, 0x4, RZ ;  /* 0x0000000463057824 */ /* 0x040fe200078e00ff */
[----:B------:R-:W-:Y:S01]  /*61a0*/  CS2R R94, SRZ ;  /* 0x00000000005e7805 */ /* 0x000fe2000001ff00 */
[----:B------:R-:W-:Y:S01]  /*61b0*/  IMAD.U32 R37, R99, 0x10000, RZ ;  /* 0x0001000063257824 */ /* 0x000fe200078e00ff */
[----:B------:R-:W-:Y:S01]  /*61c0*/  UMOV UR44, 0x400 ;  /* 0x00000400002c7882 */ /* 0x000fe20000000000 */
[----:B------:R-:W-:Y:S01]  /*61d0*/  LOP3.LUT R4, R89, 0x80, RZ, 0xc0, !PT ;  /* 0x0000008059047812 */ /* 0x000fe200078ec0ff */
[----:B------:R-:W-:Y:S01]  /*61e0*/  ULEA UR44, UR46, UR44, 0x18 ;  /* 0x0000002c2e2c7291 */ /* 0x000fe2000f8ec0ff */
[----:B------:R-:W1:Y:S01]  /*61f0*/  LDC.64 R84, c[0x0][0x888] ;  /* 0x00022200ff547b82 */ /* 0x000e620000000a00 */
[C---:B------:R-:W-:Y:S01]  /*6200*/  IMAD.SHL.U32 R7, R91.reuse, 0x400, RZ ;  /* 0x000004005b077824 */ /* 0x040fe200078e00ff */
[----:B------:R-:W-:Y:S01]  /*6210*/  LOP3.LUT R5, R4, 0x10, R5, 0xf8, !PT ;  /* 0x0000001004057812 */ /* 0x000fe200078ef805 */
[----:B------:R-:W-:Y:S01]  /*6220*/  IMAD.SHL.U32 R4, R91, 0x200000, RZ ;  /* 0x002000005b047824 */ /* 0x000fe200078e00ff */
[C---:B------:R-:W-:Y:S01]  /*6230*/  LOP3.LUT R88, R89.reuse, 0xb60, RZ, 0xc0, !PT ;  /* 0x00000b6059587812 */ /* 0x040fe200078ec0ff */
[----:B------:R-:W-:Y:S01]  /*6240*/  UIADD3 UR4, UPT, UPT, UR44, 0x2300, URZ ;  /* 0x000023002c047890 */ /* 0x000fe2000fffe0ff */
[----:B------:R-:W-:Y:S01]  /*6250*/  LOP3.LUT P0, RZ, R89, 0x80, RZ, 0xc0, !PT ;  /* 0x0000008059ff7812 */ /* 0x000fe2000780c0ff */
[----:B------:R-:W-:Y:S01]  /*6260*/  IMAD.MOV.U32 R36, RZ, RZ, RZ ;  /* 0x000000ffff247224 */ /* 0x000fe200078e00ff */
[----:B------:R-:W2:Y:S01]  /*6270*/  LDC.64 R86, c[0x0][0x890] ;  /* 0x00022400ff567b82 */ /* 0x000ea20000000a00 */
[----:B------:R-:W-:Y:S01]  /*6280*/  LOP3.LUT R4, R4, 0x200000, RZ, 0xc0, !PT ;  /* 0x0020000004047812 */ /* 0x000fe200078ec0ff */
[----:B------:R-:W-:Y:S01]  /*6290*/  IMAD.MOV.U32 R93, RZ, RZ, RZ ;  /* 0x000000ffff5d7224 */ /* 0x000fe200078e00ff */
[----:B------:R-:W-:Y:S01]  /*62a0*/  LOP3.LUT R88, R88, 0x400, R7, 0xf8, !PT ;  /* 0x0000040058587812 */ /* 0x000fe200078ef807 */
[----:B------:R-:W-:Y:S01]  /*62b0*/  IMAD.U32 R98, RZ, RZ, UR4 ;  /* 0x00000004ff627e24 */ /* 0x000fe2000f8e00ff */
[----:B------:R-:W-:Y:S01]  /*62c0*/  LOP3.LUT R37, R4, 0x400000, R37, 0xf8, !PT ;  /* 0x0040000004257812 */ /* 0x000fe200078ef825 */
[----:B------:R-:W3:Y:S01]  /*62d0*/  LDCU UR58, c[0x0][0x370] ;  /* 0x00006e00ff3a77ac */ /* 0x000ee20008000800 */
[----:B------:R-:W4:Y:S01]  /*62e0*/  LDS R0, [UR44+0x280] ;  /* 0x0002802cff007984 */ /* 0x000f220008000800 */
[----:B------:R-:W1:Y:S01]  /*62f0*/  LDC.64 R82, c[0x0][0x8b0] ;  /* 0x00022c00ff527b82 */ /* 0x000e620000000a00 */
[----:B------:R-:W-:Y:S01]  /*6300*/  LOP3.LUT R88, R88, R5, RZ, 0xfc, !PT ;  /* 0x0000000558587212 */ /* 0x000fe200078efcff */
[----:B------:R-:W1:Y:S01]  /*6310*/  LDCU UR43, c[0x0][0xb0c] ;  /* 0x00016180ff2b77ac */ /* 0x000e620008000800 */
[----:B------:R-:W-:Y:S01]  /*6320*/  LOP3.LUT R99, R99, 0x60, RZ, 0xc0, !PT ;  /* 0x0000006063637812 */ /* 0x000fe200078ec0ff */
[----:B------:R-:W1:Y:S04]  /*6330*/  LDCU UR63, c[0x0][0xb20] ;  /* 0x00016400ff3f77ac */ /* 0x000e680008000800 */
[----:B------:R-:W1:Y:S01]  /*6340*/  LDC.64 R80, c[0x0][0x8a8] ;  /* 0x00022a00ff507b82 */ /* 0x000e620000000a00 */
[----:B------:R-:W1:Y:S01]  /*6350*/  LDCU UR39, c[0x0][0xb30] ;  /* 0x00016600ff2777ac */ /* 0x000e620008000800 */
[----:B------:R-:W1:Y:S01]  /*6360*/  LDCU.64 UR56, c[0x0][0x888] ;  /* 0x00011100ff3877ac */ /* 0x000e620008000a00 */
[----:B------:R-:W1:Y:S01]  /*6370*/  LDCU.64 UR40, c[0x0][0xb28] ;  /* 0x00016500ff2877ac */ /* 0x000e620008000a00 */
[----:B------:R-:W1:Y:S01]  /*6380*/  LDCU.128 UR52, c[0x0][0xb10] ;  /* 0x00016200ff3477ac */ /* 0x000e620008000c00 */
[----:B------:R-:W1:Y:S01]  /*6390*/  LDCU UR47, c[0x0][0x374] ;  /* 0x00006e80ff2f77ac */ /* 0x000e620008000800 */
[----:B------:R-:W-:Y:S01]  /*63a0*/  UIADD3 UR60, UPT, UPT, UR44, 0x300, URZ ;  /* 0x000003002c3c7890 */ /* 0x000fe2000fffe0ff */
[----:B----4-:R-:W-:Y:S01]  /*63b0*/  IMAD.IADD R37, R0, 0x1, R37 ;  /* 0x0000000100257824 */ /* 0x010fe200078e0225 */
[----:B--23--:R-:W-:-:S10]  /*63c0*/  P2R R0, PR, RZ, 0x1 ;  /* 0x00000001ff007803 */ /* 0x00cfd40000000000 */
.L_x_145:
[C---:B------:R-:W-:Y:S02]  /*63d0*/  LEA R3, R93.reuse, UR44, 0x3 ;  /* 0x0000002c5d037c11 */ /* 0x040fe4000f8e18ff */
[----:B------:R-:W-:Y:S02]  /*63e0*/  SHF.L.U32 R0, R96, 0x1f, RZ ;  /* 0x0000001f60007819 */ /* 0x000fe400000006ff */
[----:B------:R-:W-:Y:S02]  /*63f0*/  LEA R5, R93, UR44, 0x4 ;  /* 0x0000002c5d057c11 */ /* 0x000fe4000f8e20ff */
[----:B------:R-:W2:Y:S02]  /*6400*/  SYNCS.PHASECHK.TRANS64.TRYWAIT P0, [R3+URZ+0x1d0], R0 ;  /* 0x0001d000030075a7 */ /* 0x000ea400080011ff */
[----:B-12---:R-:W-:Y:S05]  /*6410*/  @!P0 BRA `(.L_x_120) ;  /* 0x0000003800d08947 */ /* 0x006fea0003800000 */
.L_x_228:
[----:B------:R-:W3:Y:S01]  /*6420*/  LDS.128 R4, [R5+0x260] ;  /* 0x0002600005047984 */ /* 0x000ee20000000c00 */
        /* <DEDUP_REMOVED lines=10> */
[----:B------:R-:W-:Y:S01]  /*64d0*/  PLOP3.LUT P0, PT, PT, PT, UP1, 0x80, 0x8 ;  /* 0x000000000008781c */ /* 0x000fe20003f0f018 */
[----:B------:R-:W-:Y:S11]  /*64e0*/  UP2UR UR45, UPR, URZ, 0x2 ;  /* 0x00000002ff2d7883 */ /* 0x000ff60008000000 */
[----:B------:R-:W-:Y:S01]  /*64f0*/  @!UPT UIADD3 URZ, UPT, UPT, URZ, URZ, URZ ;  /* 0x000000fffffff290 */ /* 0x000fe2000fffe0ff */
[----:B--2---:R-:W-:Y:S02]  /*6500*/  @P0 SHF.R.U32.HI R0, RZ, 0x10, R5 ;  /* 0x00000010ff000819 */ /* 0x004fe40000011605 */
        /* <DEDUP_REMOVED lines=12> */
[----:B-1----:R-:W-:Y:S02]  /*65d0*/  UIMAD.WIDE.U32 UR4, UR47, UR55, URZ ;  /* 0x000000372f0472a5 */ /* 0x002fe4000f8e00ff */
[----:B------:R-:W-:Y:S02]  /*65e0*/  UIMAD.WIDE.U32 UR6, UR58, UR52, URZ ;  /* 0x000000343a0672a5 */ /* 0x000fe4000f8e00ff */
[----:B------:R-:W-:Y:S02]  /*65f0*/  UISETP.NE.AND UP0, UPT, UR54, 0x1, UPT ;  /* 0x000000013600788c */ /* 0x000fe4000bf05270 */
[----:B------:R-:W-:Y:S02]  /*6600*/  UIMAD.WIDE.U32 UR8, UR37, UR55, URZ ;  /* 0x00000037250872a5 */ /* 0x000fe4000f8e00ff */
[----:B------:R-:W-:Y:S02]  /*6610*/  UIMAD.WIDE.U32 UR10, UR38, UR52, URZ ;  /* 0x00000034260a72a5 */ /* 0x000fe4000f8e00ff */
[----:B------:R-:W-:Y:S02]  /*6620*/  UISETP.NE.AND UP1, UPT, UR43, 0x1, UPT ;  /* 0x000000012b00788c */ /* 0x000fe4000bf25270 */
[----:B------:R-:W-:Y:S01]  /*6630*/  UISETP.NE.AND UP2, UPT, UR42, 0x1, UPT ;  /* 0x000000012a00788c */ /* 0x000fe2000bf45270 */
[----:B------:R-:W-:Y:S02]  /*6640*/  UMOV UR4, UR5 ;  /* 0x0000000500047c82 */ /* 0x000fe40008000000 */
[----:B------:R-:W-:Y:S03]  /*6650*/  USHF.R.U32.HI UR5, URZ, UR63, UR4 ;  /* 0x0000003fff057299 */ /* 0x000fe60008011604 */
[----:B------:R-:W-:Y:S02]  /*6660*/  UMOV UR4, UR7 ;  /* 0x0000000700047c82 */ /* 0x000fe40008000000 */
[----:B------:R-:W-:Y:S02]  /*6670*/  USHF.R.U32.HI UR7, URZ, UR53, UR4 ;  /* 0x00000035ff077299 */ /* 0x000fe40008011604 */
[----:B------:R-:W-:Y:S02]  /*6680*/  USEL UR4, UR47, UR5, !UP0 ;  /* 0x000000052f047287 */ /* 0x000fe4000c000000 */
[----:B------:R-:W-:Y:S01]  /*6690*/  USEL UR7, UR58, UR7, !UP1 ;  /* 0x000000073a077287 */ /* 0x000fe2000c800000 */
[----:B------:R-:W-:Y:S01]  /*66a0*/  UMOV UR5, UR9 ;  /* 0x0000000900057c82 */ /* 0x000fe20008000000 */
[----:B------:R-:W-:Y:S02]  /*66b0*/  UIMAD.WIDE.U32 UR8, UR4, UR40, URZ ;  /* 0x00000028040872a5 */ /* 0x000fe4000f8e00ff */
[----:B------:R-:W-:Y:S03]  /*66c0*/  USHF.R.U32.HI UR6, URZ, UR63, UR5 ;  /* 0x0000003fff067299 */ /* 0x000fe60008011605 */
[----:B------:R-:W-:Y:S01]  /*66d0*/  UMOV UR5, UR11 ;  /* 0x0000000b00057c82 */ /* 0x000fe20008000000 */
[----:B------:R-:W-:Y:S02]  /*66e0*/  UIMAD.WIDE.U32 UR10, UR7, UR40, URZ ;  /* 0x00000028070a72a5 */ /* 0x000fe4000f8e00ff */
[----:B------:R-:W-:Y:S02]  /*66f0*/  USHF.R.U32.HI UR12, URZ, UR53, UR5 ;  /* 0x00000035ff0c7299 */ /* 0x000fe40008011605 */
[----:B------:R-:W-:Y:S01]  /*6700*/  USEL UR6, UR37, UR6, !UP0 ;  /* 0x0000000625067287 */ /* 0x000fe2000c000000 */
[----:B------:R-:W-:Y:S02]  /*6710*/  UMOV UR5, UR9 ;  /* 0x0000000900057c82 */ /* 0x000fe40008000000 */
[----:B------:R-:W-:Y:S01]  /*6720*/  UMOV UR10, UR11 ;  /* 0x0000000b000a7c82 */ /* 0x000fe20008000000 */
[----:B------:R-:W-:Y:S02]  /*6730*/  @UP2 USHF.R.U32.HI UR4, URZ, UR41, UR5 ;  /* 0x00000029ff042299 */ /* 0x000fe40008011605 */
[----:B------:R-:W-:Y:S02]  /*6740*/  @UP2 USHF.R.U32.HI UR7, URZ, UR41, UR10 ;  /* 0x00000029ff072299 */ /* 0x000fe4000801160a */
[----:B------:R-:W-:Y:S02]  /*6750*/  UIMAD UR4, UR42, UR4, URZ ;  /* 0x000000042a0472a4 */ /* 0x000fe4000f8e02ff */
[----:B------:R-:W-:Y:S02]  /*6760*/  UIMAD.WIDE.U32 UR10, UR6, UR40, URZ ;  /* 0x00000028060a72a5 */ /* 0x000fe4000f8e00ff */
[----:B------:R-:W-:Y:S02]  /*6770*/  USEL UR5, UR38, UR12, !UP1 ;  /* 0x0000000c26057287 */ /* 0x000fe4000c800000 */
[----:B------:R-:W-:Y:S02]  /*6780*/  UIMAD UR8, UR42, UR7, URZ ;  /* 0x000000072a0872a4 */ /* 0x000fe4000f8e02ff */
[----:B------:R-:W-:Y:S03]  /*6790*/  UISETP.GE.AND UP0, UPT, UR6, UR4, UPT ;  /* 0x000000040600728c */ /* 0x000fe6000bf06270 */
[----:B------:R-:W-:Y:S01]  /*67a0*/  UMOV UR4, UR11 ;  /* 0x0000000b00047c82 */ /* 0x000fe20008000000 */
[----:B------:R-:W-:Y:S02]  /*67b0*/  UISETP.GE.OR UP0, UPT, UR5, UR8, UP0 ;  /* 0x000000080500728c */ /* 0x000fe40008706670 */
[----:B------:R-:W-:Y:S02]  /*67c0*/  USHF.R.U32.HI UR4, URZ, UR41, UR4 ;  /* 0x00000029ff047299 */ /* 0x000fe40008011604 */
[----:B------:R-:W-:Y:S02]  /*67d0*/  UIMAD.WIDE.U32 UR8, UR5, UR40, URZ ;  /* 0x00000028050872a5 */ /* 0x000fe4000f8e00ff */
[----:B------:R-:W-:Y:S02]  /*67e0*/  USEL UR11, UR6, UR4, !UP2 ;  /* 0x00000004060b7287 */ /* 0x000fe4000d000000 */
[----:B------:R-:W-:Y:S02]  /*67f0*/  UIADD3 UR8, UPT, UPT, -UR5, URZ, URZ ;  /* 0x000000ff05087290 */ /* 0x000fe4000fffe1ff */
[----:B------:R-:W-:Y:S01]  /*6800*/  UIADD3 UR10, UPT, UPT, -UR11, URZ, URZ ;  /* 0x000000ff0b0a7290 */ /* 0x000fe2000fffe1ff */
[----:B------:R-:W-:Y:S01]  /*6810*/  @!UP0 UMOV UR4, UR9 ;  /* 0x0000000900048c82 */ /* 0x000fe20008000000 */
[----:B------:R-:W-:Y:S02]  /*6820*/  UIADD3 UR9, UPT, UPT, -UR6, URZ, URZ ;  /* 0x000000ff06097290 */ /* 0x000fe4000fffe1ff */
[----:B------:R-:W-:Y:S02]  /*6830*/  @!UP0 USHF.R.U32.HI UR4, URZ, UR41, UR4 ;  /* 0x00000029ff048299 */ /* 0x000fe40008011604 */
[----:B------:R-:W-:Y:S02]  /*6840*/  UIMAD UR10, UR42, UR10, UR6 ;  /* 0x0000000a2a0a72a4 */ /* 0x000fe4000f8e0206 */
[----:B------:R-:W-:Y:S04]  /*6850*/  @!UP0 USEL UR4, UR5, UR4, !UP2 ;  /* 0x0000000405048287 */ /* 0x000fe8000d000000 */
[----:B------:R-:W-:Y:S02]  /*6860*/  @!UP0 UIMAD UR10, UR7, UR10, UR4 ;  /* 0x0000000a070a82a4 */ /* 0x000fe4000f8e0204 */
[----:B------:R-:W-:Y:S02]  /*6870*/  @!UP0 UIADD3 UR11, UPT, UPT, UR11, -UR4, URZ ;  /* 0x800000040b0b8290 */ /* 0x000fe4000fffe0ff */
[----:B------:R-:W-:Y:S02]  /*6880*/  UIMAD UR7, UR43, UR8, UR38 ;  /* 0x000000082b0772a4 */ /* 0x000fe4000f8e0226 */
[----:B------:R-:W-:Y:S02]  /*6890*/  @!UP0 UIMAD UR6, UR11, UR42, UR5 ;  /* 0x0000002a0b0682a4 */ /* 0x000fe4000f8e0205 */
[----:B------:R-:W-:Y:S01]  /*68a0*/  UIMAD UR4, UR54, UR9, UR37 ;  /* 0x00000009360472a4 */ /* 0x000fe2000f8e0225 */
[----:B------:R-:W-:Y:S02]  /*68b0*/  @!UP0 UMOV UR5, UR10 ;  /* 0x0000000a00058c82 */ /* 0x000fe40008000000 */
[----:B------:R-:W-:Y:S02]  /*68c0*/  UIMAD UR38, UR5, UR43, UR7 ;  /* 0x0000002b052672a4 */ /* 0x000fe4000f8e0207 */
[----:B------:R-:W-:Y:S11]  /*68d0*/  UIMAD UR37, UR6, UR54, UR4 ;  /* 0x00000036062572a4 */ /* 0x000ff6000f8e0204 */
[----:B------:R-:W-:Y:S01]  /*68e0*/  @!UPT UIADD3 URZ, UPT, UPT, URZ, URZ, URZ ;  /* 0x000000fffffff290 */ /* 0x000fe2000fffe0ff */
.L_x_121:
[----:B-1----:R-:W-:Y:S01]  /*68f0*/  UISETP.NE.AND UP0, UPT, UR39, 0x1, UPT ;  /* 0x000000012700788c */ /* 0x002fe2000bf05270 */
[----:B------:R-:W-:Y:S01]  /*6900*/  IADD3 R93, PT, PT, R93, 0x1, RZ ;  /* 0x000000015d5d7810 */ /* 0x000fe20007ffe0ff */
[----:B------:R-:W-:Y:S02]  /*6910*/  USHF.L.U32 UR50, UR24, 0x6, URZ ;  /* 0x0000000618327899 */ /* 0x000fe400080006ff */
[----:B------:R-:W-:Y:S07]  /*6920*/  USHF.L.U32 UR49, UR20, 0x7, URZ ;  /* 0x0000000714317899 */ /* 0x000fee00080006ff */
[----:B------:R-:W1:Y:S01]  /*6930*/  @!UP0 LDCU.128 UR12, c[0x0][0xb10] ;  /* 0x00016200ff0c87ac */ /* 0x000e620008000c00 */
[----:B------:R-:W3:Y:S01]  /*6940*/  @!UP0 LDCU UR5, c[0x0][0xb0c] ;  /* 0x00016180ff0587ac */ /* 0x000ee20008000800 */
[----:B------:R-:W4:Y:S01]  /*6950*/  @!UP0 LDCU UR10, c[0x0][0xb20] ;  /* 0x00016400ff0a87ac */ /* 0x000f220008000800 */
[----:B-1----:R-:W-:Y:S02]  /*6960*/  UIMAD.WIDE.U32 UR8, UR38, UR12, URZ ;  /* 0x0000000c260872a5 */ /* 0x002fe4000f8e00ff */
[----:B------:R-:W-:Y:S02]  /*6970*/  UIMAD.WIDE.U32 UR6, UR37, UR15, URZ ;  /* 0x0000000f250672a5 */ /* 0x000fe4000f8e00ff */
[----:B------:R-:W-:Y:S03]  /*6980*/  @!UP0 UISETP.NE.AND UP1, UPT, UR14, 0x1, UPT ;  /* 0x000000010e00888c */ /* 0x000fe6000bf25270 */
[----:B------:R-:W-:Y:S01]  /*6990*/  @!UP0 UMOV UR4, UR9 ;  /* 0x0000000900048c82 */ /* 0x000fe20008000000 */
[----:B---3--:R-:W-:Y:S02]  /*69a0*/  @!UP0 UISETP.NE.AND UP2, UPT, UR5, 0x1, UPT ;  /* 0x000000010500888c */ /* 0x008fe4000bf45270 */
[----:B------:R-:W-:Y:S01]  /*69b0*/  @!UP0 USHF.R.U32.HI UR4, URZ, UR13, UR4 ;  /* 0x0000000dff048299 */ /* 0x000fe20008011604 */
[----:B------:R-:W-:Y:S02]  /*69c0*/  @!UP0 UMOV UR6, UR7 ;  /* 0x0000000700068c82 */ /* 0x000fe40008000000 */
[----:B----4-:R-:W-:Y:S02]  /*69d0*/  @!UP0 USHF.R.U32.HI UR6, URZ, UR10, UR6 ;  /* 0x0000000aff068299 */ /* 0x010fe40008011606 */
[----:B------:R-:W-:Y:S02]  /*69e0*/  @!UP0 USEL UR7, UR38, UR4, !UP2 ;  /* 0x0000000426078287 */ /* 0x000fe4000d000000 */
[----:B------:R-:W-:Y:S04]  /*69f0*/  @!UP0 USEL UR6, UR37, UR6, !UP1 ;  /* 0x0000000625068287 */ /* 0x000fe8000c800000 */
[----:B------:R-:W-:Y:S02]  /*6a00*/  @!UP0 UIADD3 UR4, UPT, UPT, -UR7, UR6, URZ ;  /* 0x0000000607048290 */ /* 0x000fe4000fffe1ff */
[----:B------:R-:W-:Y:S02]  /*6a10*/  @!UP0 UIADD3 UR6, UPT, UPT, UR7, -UR6, URZ ;  /* 0x8000000607068290 */ /* 0x000fe4000fffe0ff */
[----:B------:R-:W-:Y:S02]  /*6a20*/  @!UP0 UIMAD UR38, UR4, UR5, UR38 ;  /* 0x00000005042682a4 */ /* 0x000fe4000f8e0226 */
[----:B------:R-:W-:Y:S02]  /*6a30*/  @!UP0 UIMAD UR37, UR6, UR14, UR37 ;  /* 0x0000000e062582a4 */ /* 0x000fe4000f8e0225 */
[----:B------:R-:W-:Y:S09]  /*6a40*/  ULOP3.LUT UP0, URZ, UR60, 0x90, URZ, 0xc0, !UPT ;  /* 0x000000903cff7892 */ /* 0x000ff2000f80c0ff */
[----:B------:R-:W-:Y:S05]  /*6a50*/  BRA.U !UP0, `(.L_x_122) ;  /* 0x0000000108407547 */ /* 0x000fea000b800000 */
[----:B------:R-:W1:Y:S01]  /*6a60*/  LDCU.64 UR8, c[0x4][0x80] ;  /* 0x01001000ff0877ac */ /* 0x000e620008000a00 */
[----:B------:R-:W-:Y:S01]  /*6a70*/  MOV R3, 0x0 ;  /* 0x0000000000037802 */ /* 0x000fe20000000f00 */
[----:B------:R-:W-:Y:S02]  /*6a80*/  HFMA2 R12, -RZ, RZ, 0, 5.9604644775390625e-08 ;  /* 0x00000001ff0c7431 */ /* 0x000fe400000001ff */
[----:B------:R-:W-:Y:S02]  /*6a90*/  IMAD.MOV.U32 R8, RZ, RZ, 0x70 ;  /* 0x00000070ff087424 */ /* 0x000fe400078e00ff */
[----:B------:R-:W-:Y:S01]  /*6aa0*/  IMAD.MOV.U32 R13, RZ, RZ, RZ ;  /* 0x000000ffff0d7224 */ /* 0x000fe200078e00ff */
[----:B------:R-:W3:Y:S01]  /*6ab0*/  LDCU.64 UR6, c[0x4][0x88] ;  /* 0x01001100ff0677ac */ /* 0x000ee20008000a00 */
[----:B------:R-:W4:Y:S01]  /*6ac0*/  LDC.64 R2, c[0x4][R3] ;  /* 0x0100000003027b82 */ /* 0x000f220000000a00 */
[----:B------:R-:W2:Y:S01]  /*6ad0*/  LDCU.64 UR4, c[0x4][0x8] ;  /* 0x01000100ff0477ac */ /* 0x000ea20008000a00 */
[----:B-1----:R-:W-:Y:S01]  /*6ae0*/  MOV R5, UR9 ;  /* 0x0000000900057c02 */ /* 0x002fe20008000f00 */
[----:B------:R-:W-:Y:S01]  /*6af0*/  IMAD.U32 R4, RZ, RZ, UR8 ;  /* 0x00000008ff047e24 */ /* 0x000fe2000f8e00ff */
[----:B---3--:R-:W-:Y:S01]  /*6b00*/  MOV R7, UR7 ;  /* 0x0000000700077c02 */ /* 0x008fe20008000f00 */
[----:B------:R-:W-:Y:S01]  /*6b10*/  IMAD.U32 R6, RZ, RZ, UR6 ;  /* 0x00000006ff067e24 */ /* 0x000fe2000f8e00ff */
[----:B--2---:R-:W-:Y:S01]  /*6b20*/  MOV R11, UR5 ;  /* 0x00000005000b7c02 */ /* 0x004fe20008000f00 */
[----:B------:R-:W-:Y:S02]  /*6b30*/  IMAD.U32 R10, RZ, RZ, UR4 ;  /* 0x00000004ff0a7e24 */ /* 0x000fe4000f8e00ff */
[----:B------:R-:W-:Y:S07]  /*6b40*/  LEPC R20, `(.L_x_122) ;  /* 0x000000001014794e */ /* 0x000fee0000000000 */
[----:B----45:R-:W-:Y:S05]  /*6b50*/  CALL.ABS.NOINC R2 ;  /* 0x0000000002007343 */ /* 0x030fea0003c00000 */
.L_x_122:
[----:B------:R-:W-:Y:S01]  /*6b60*/  LOP3.LUT P0, RZ, R98, 0x90, RZ, 0xc0, !PT ;  /* 0x0000009062ff7812 */ /* 0x000fe2000780c0ff */
[----:B------:R-:W-:Y:S11]  /*6b70*/  BSSY.RECONVERGENT B6, `(.L_x_123) ;  /* 0x0000013000067945 */ /* 0x000ff60003800200 */
[----:B------:R-:W-:Y:S01]  /*6b80*/  @!UPT UIADD3 URZ, UPT, UPT, URZ, URZ, URZ ;  /* 0x000000fffffff290 */ /* 0x000fe2000fffe0ff */
[----:B------:R-:W-:Y:S05]  /*6b90*/  @!P0 BRA `(.L_x_124) ;  /* 0x0000000000408947 */ /* 0x000fea0003800000 */
        /* <DEDUP_REMOVED lines=16> */
.L_x_124:
[----:B------:R-:W-:Y:S05]  /*6ca0*/  BSYNC.RECONVERGENT B6 ;  /* 0x0000000000067941 */ /* 0x000fea0003800200 */
.L_x_123:
[----:B------:R-:W-:Y:S02]  /*6cb0*/  ISETP.NE.U32.AND P0, PT, RZ, UR56, PT ;  /* 0x00000038ff007c0c */ /* 0x000fe4000bf05070 */
[C---:B------:R-:W-:Y:S02]  /*6cc0*/  ISETP.NE.U32.AND P4, PT, R86.reuse, RZ, PT ;  /* 0x000000ff5600720c */ /* 0x040fe40003f85070 */
[----:B------:R-:W-:Y:S02]  /*6cd0*/  ISETP.NE.U32.AND P1, PT, R86, RZ, PT ;  /* 0x000000ff5600720c */ /* 0x000fe40003f25070 */
[----:B------:R-:W-:Y:S02]  /*6ce0*/  ISETP.NE.AND.EX P0, PT, RZ, UR57, PT, P0 ;  /* 0x00000039ff007c0c */ /* 0x000fe4000bf05300 */
[C---:B------:R-:W-:Y:S02]  /*6cf0*/  ISETP.NE.AND.EX P4, PT, R87.reuse, RZ, PT, P4 ;  /* 0x000000ff5700720c */ /* 0x040fe40003f85340 */
[----:B------:R-:W-:Y:S02]  /*6d00*/  ISETP.NE.AND.EX P1, PT, R87, RZ, P0, P1 ;  /* 0x000000ff5700720c */ /* 0x000fe40000725310 */
[----:B------:R-:W-:Y:S02]  /*6d10*/  ISETP.NE.U32.AND P5, PT, R82, RZ, PT ;  /* 0x000000ff5200720c */ /* 0x000fe40003fa5070 */
[----:B------:R-:W-:Y:S02]  /*6d20*/  ISETP.NE.U32.AND P2, PT, RZ, UR56, PT ;  /* 0x00000038ff007c0c */ /* 0x000fe4000bf45070 */
[----:B------:R-:W-:Y:S02]  /*6d30*/  PLOP3.LUT P0, PT, PT, PT, PT, 0x8, 0x80 ;  /* 0x000000000080781c */ /* 0x000fe40003f0e170 */
[----:B------:R-:W-:Y:S02]  /*6d40*/  ISETP.NE.AND.EX P5, PT, R83, RZ, PT, P5 ;  /* 0x000000ff5300720c */ /* 0x000fe40003fa5350 */
[----:B------:R-:W-:Y:S03]  /*6d50*/  ISETP.NE.AND.EX P2, PT, RZ, UR57, PT, P2 ;  /* 0x00000039ff007c0c */ /* 0x000fe6000bf45320 */
[----:B------:R-:W-:Y:S01]  /*6d60*/  @!P1 PLOP3.LUT P0, PT, P4, PT, PT, 0x80, 0x8 ;  /* 0x000000000008981c */ /* 0x000fe2000270f070 */
[----:B------:R-:W-:Y:S01]  /*6d70*/  @!UPT UIADD3 URZ, UPT, UPT, URZ, URZ, URZ ;  /* 0x000000fffffff290 */ /* 0x000fe2000fffe0ff */
[----:B------:R-:W-:Y:S11]  /*6d80*/  @!P4 BRA `(.L_x_125) ;  /* 0x000000000030c947 */ /* 0x000ff60003800000 */
[----:B------:R-:W-:Y:S01]  /*6d90*/  ISETP.NE.U32.AND P3, PT, R84, RZ, PT ;  /* 0x000000ff5400720c */ /* 0x000fe20003f65070 */
[----:B------:R-:W1:Y:S01]  /*6da0*/  LDCU.64 UR4, c[0x0][0x358] ;  /* 0x00006b00ff0477ac */ /* 0x000e620008000a00 */
[----:B------:R-:W-:Y:S02]  /*6db0*/  IMAD.MOV.U32 R90, RZ, RZ, 0x1 ;  /* 0x00000001ff5a7424 */ /* 0x000fe400078e00ff */
[----:B------:R-:W-:Y:S11]  /*6dc0*/  ISETP.NE.AND.EX P3, PT, R85, RZ, PT, P3 ;  /* 0x000000ff5500720c */ /* 0x000ff60003f65330 */
[----:B------:R-:W-:Y:S02]  /*6dd0*/  @!UPT UIADD3 URZ, UPT, UPT, URZ, URZ, URZ ;  /* 0x000000fffffff290 */ /* 0x000fe4000fffe0ff */
[----:B------:R-:W3:Y:S01]  /*6de0*/  @P3 LDC.64 R2, c[0x0][0x888] ;  /* 0x00022200ff023b82 */ /* 0x000ee20000000a00 */
[----:B--2---:R-:W-:Y:S04]  /*6df0*/  @P3 IMAD R0, R86, UR36, RZ ;  /* 0x0000002456003c24 */ /* 0x004fe8000f8e02ff */
[----:B---3--:R-:W-:Y:S04]  /*6e00*/  @P3 IMAD.WIDE R2, R0, 0x4, R2 ;  /* 0x0000000400023825 */ /* 0x008fe800078e0202 */
[----:B------:R-:W-:Y:S01]  /*6e10*/  HFMA2 R0, -RZ, RZ, 0, 5.9604644775390625e-08 ;  /* 0x00000001ff007431 */ /* 0x000fe200000001ff */
[----:B-1---5:R1:W5:Y:S04]  /*6e20*/  @P3 LDG.E R41, desc[UR4][R2.64] ;  /* 0x0000000402293981 */ /* 0x022368000c1e1900 */
[----:B------:R-:W-:Y:S01]  /*6e30*/  @!P3 PRMT R90, R0, 0x7610, R90 ;  /* 0x00007610005ab816 */ /* 0x000fe2000000005a */
[----:B-1----:R-:W3:Y:S06]  /*6e40*/  @!P3 LDC R41, c[0x0][0x880] ;  /* 0x00022000ff29bb82 */ /* 0x002eec0000000800 */
.L_x_125:
[----:B------:R-:W-:Y:S05]  /*6e50*/  @!P5 BRA `(.L_x_126) ;  /* 0x000000000024d947 */ /* 0x000fea0003800000 */
[----:B------:R-:W-:Y:S01]  /*6e60*/  ISETP.NE.U32.AND P3, PT, R80, RZ, PT ;  /* 0x000000ff5000720c */ /* 0x000fe20003f65070 */
[----:B------:R-:W1:Y:S03]  /*6e70*/  LDCU.64 UR4, c[0x0][0x358] ;  /* 0x00006b00ff0477ac */ /* 0x000e660008000a00 */
[----:B------:R-:W-:Y:S11]  /*6e80*/  ISETP.NE.AND.EX P3, PT, R81, RZ, PT, P3 ;  /* 0x000000ff5100720c */ /* 0x000ff60003f65330 */
[----:B------:R-:W-:Y:S02]  /*6e90*/  @!UPT UIADD3 URZ, UPT, UPT, URZ, URZ, URZ ;  /* 0x000000fffffff290 */ /* 0x000fe4000fffe0ff */
[----:B------:R-:W4:Y:S01]  /*6ea0*/  @P3 LDC.64 R2, c[0x0][0x8a8] ;  /* 0x00022a00ff023b82 */ /* 0x000f220000000a00 */
[----:B--2---:R-:W-:Y:S04]  /*6eb0*/  @P3 IMAD R0, R82, UR36, RZ ;  /* 0x0000002452003c24 */ /* 0x004fe8000f8e02ff */
[----:B----4-:R-:W-:Y:S05]  /*6ec0*/  @P3 IMAD.WIDE R2, R0, 0x4, R2 ;  /* 0x0000000400023825 */ /* 0x010fea00078e0202 */
[----:B-1---5:R1:W5:Y:S02]  /*6ed0*/  @P3 LDG.E R38, desc[UR4][R2.64] ;  /* 0x0000000402263981 */ /* 0x022364000c1e1900 */
[----:B-1----:R-:W4:Y:S02]  /*6ee0*/  @!P3 LDC R38, c[0x0][0x8a0] ;  /* 0x00022800ff26bb82 */ /* 0x002f240000000800 */
.L_x_126:
[----:B---3-5:R-:W-:Y:S01]  /*6ef0*/  FSETP.NEU.AND P3, PT, R41, RZ, PT ;  /* 0x000000ff2900720b */ /* 0x028fe20003f6d000 */
[----:B------:R-:W-:Y:S01]  /*6f00*/  BSSY B1, `(.L_x_127) ;  /* 0x0000040000017945 */ /* 0x000fe20003800000 */
[----:B------:R-:W-:Y:S01]  /*6f10*/  SEL R7, RZ, 0xffffffff, P2 ;  /* 0xffffffffff077807 */ /* 0x000fe20001000000 */
[----:B------:R-:W-:Y:S01]  /*6f20*/  IMAD.MOV.U32 R71, RZ, RZ, 0x1 ;  /* 0x00000001ff477424 */ /* 0x000fe200078e00ff */
[----:B--2---:R-:W-:Y:S01]  /*6f30*/  @!P1 SEL R0, RZ, 0xffffffff, P3 ;  /* 0xffffffffff009807 */ /* 0x004fe20001800000 */
[----:B------:R-:W-:Y:S01]  /*6f40*/  IMAD R39, R36, 0x40, R37 ;  /* 0x0000004024277824 */ /* 0x000fe200078e0225 */
[----:B------:R-:W-:Y:S02]  /*6f50*/  LOP3.LUT P2, RZ, R90, 0xff, RZ, 0xc0, !PT ;  /* 0x000000ff5aff7812 */ /* 0x000fe4000784c0ff */
[----:B------:R-:W-:Y:S02]  /*6f60*/  CS2R R78, SRZ ;  /* 0x00000000004e7805 */ /* 0x000fe4000001ff00 */
[----:B------:R-:W-:Y:S02]  /*6f70*/  LEA R3, R95, UR44, 0x3 ;  /* 0x0000002c5f037c11 */ /* 0x000fe4000f8e18ff */
[----:B------:R-:W-:Y:S02]  /*6f80*/  CS2R R76, SRZ ;  /* 0x00000000004c7805 */ /* 0x000fe4000001ff00 */
[----:B------:R-:W-:Y:S02]  /*6f90*/  @P0 SEL R0, R7, R0, !P2 ;  /* 0x0000000007000207 */ /* 0x000fe40005000000 */
[----:B------:R-:W-:Y:S02]  /*6fa0*/  CS2R R74, SRZ ;  /* 0x00000000004a7805 */ /* 0x000fe4000001ff00 */
[----:B------:R-:W-:Y:S02]  /*6fb0*/  LEA R92, R36, UR44, 0x3 ;  /* 0x0000002c245c7c11 */ /* 0x000fe4000f8e18ff */
[----:B------:R-:W-:Y:S02]  /*6fc0*/  CS2R R72, SRZ ;  /* 0x0000000000487805 */ /* 0x000fe4000001ff00 */
[----:B------:R-:W-:Y:S02]  /*6fd0*/  @!P1 LOP3.LUT R0, R0, 0x1, RZ, 0xc0, !PT ;  /* 0x0000000100009812 */ /* 0x000fe400078ec0ff */
[----:B------:R-:W-:Y:S02]  /*6fe0*/  SHF.L.U32 R5, R97, 0x1f, RZ ;  /* 0x0000001f61057819 */ /* 0x000fe400000006ff */
[----:B------:R-:W-:Y:S02]  /*6ff0*/  ISETP.NE.U32.OR P6, PT, R0, 0x1, P1 ;  /* 0x000000010000780c */ /* 0x000fe40000fc5470 */
[----:B------:R-:W-:Y:S02]  /*7000*/  SEL R0, RZ, 0xffffffff, P3 ;  /* 0xffffffffff007807 */ /* 0x000fe40001800000 */
[----:B------:R-:W-:Y:S02]  /*7010*/  P2R R100, PR, RZ, 0x40 ;  /* 0x00000040ff647803 */ /* 0x000fe40000000000 */
[----:B------:R-:W-:Y:S04]  /*7020*/  @P4 SEL R0, R7, R0, !P2 ;  /* 0x0000000007004207 */ /* 0x000fe80005000000 */
[----:B------:R-:W-:Y:S03]  /*7030*/  LOP3.LUT R0, R0, 0x1, RZ, 0xc0, !PT ;  /* 0x0000000100007812 */ /* 0x000fe600078ec0ff */
[----:B------:R-:W-:Y:S02]  /*7040*/  @P6 SHF.L.U32 R2, R94, 0x1f, RZ ;  /* 0x0000001f5e026819 */ /* 0x000fe400000006ff */
[----:B------:R-:W-:Y:S02]  /*7050*/  ISETP.NE.U32.AND P5, PT, R0, 0x1, PT ;  /* 0x000000010000780c */ /* 0x000fe40003fa5070 */
[----:B------:R-:W1:Y:S02]  /*7060*/  @P6 SYNCS.PHASECHK.TRANS64.TRYWAIT P1, [R3+URZ+0x1a0], R2 ;  /* 0x0001a002030065a7 */ /* 0x000e6400080211ff */
[----:B------:R-:W-:Y:S01]  /*7070*/  P2R R105, PR, RZ, 0x20 ;  /* 0x00000020ff697803 */ /* 0x000fe20000000000 */
[----:B------:R2:W3:Y:S01]  /*7080*/  SYNCS.PHASECHK.TRANS64.TRYWAIT P0, [R92+URZ+0x1f0], R5 ;  /* 0x0001f0055c0075a7 */ /* 0x0004e200080011ff */
[----:B-1----:R-:W-:Y:S01]  /*7090*/  @P6 SEL R71, RZ, 0x1, !P1 ;  /* 0x00000001ff476807 */ /* 0x002fe20004800000 */
[----:B--2---:R-:W-:Y:S06]  /*70a0*/  @!P6 BRA `(.L_x_128) ;  /* 0x000000000094e947 */ /* 0x004fec0003800000 */
[----:B------:R-:W-:Y:S01]  /*70b0*/  @P5 IMAD R4, R95, 0x1000, R88 ;  /* 0x000010005f045824 */ /* 0x000fe200078e0258 */
[----:B------:R-:W-:Y:S01]  /*70c0*/  LOP3.LUT P6, RZ, R89, 0x80, RZ, 0xc0, !PT ;  /* 0x0000008059ff7812 */ /* 0x000fe200078cc0ff */
[----:B------:R-:W-:Y:S01]  /*70d0*/  BSSY B0, `(.L_x_129) ;  /* 0x0000010000007945 */ /* 0x000fe20003800000 */
[----:B------:R-:W-:Y:S01]  /*70e0*/  ISETP.NE.AND P2, PT, R71, RZ, PT ;  /* 0x000000ff4700720c */ /* 0x000fe20003f45270 */
[----:B------:R-:W-:Y:S01]  /*70f0*/  @P5 VIADD R2, R4, UR44 ;  /* 0x0000002c04025c36 */ /* 0x000fe20008000000 */
[----:B------:R-:W-:Y:S02]  /*7100*/  PLOP3.LUT P1, PT, PT, PT, PT, 0x8, 0x80 ;  /* 0x000000000080781c */ /* 0x000fe40003f2e170 */
[----:B------:R-:W-:Y:S02]  /*7110*/  CS2R R74, SRZ ;  /* 0x00000000004a7805 */ /* 0x000fe4000001ff00 */
[----:B------:R-:W-:Y:S01]  /*7120*/  @P5 PLOP3.LUT P1, PT, P6, PT, PT, 0x80, 0x8 ;  /* 0x000000000008581c */ /* 0x000fe2000372f070 */
[C---:B------:R-:W-:Y:S01]  /*7130*/  @P5 VIADD R0, R2.reuse, 0x300 ;  /* 0x0000030002005836 */ /* 0x040fe20000000000 */
[----:B------:R-:W-:Y:S01]  /*7140*/  CS2R R72, SRZ ;  /* 0x0000000000487805 */ /* 0x000fe2000001ff00 */
[----:B------:R-:W-:Y:S01]  /*7150*/  @P5 VIADD R2, R2, 0x310 ;  /* 0x0000031002025836 */ /* 0x000fe20000000000 */
[----:B------:R-:W-:Y:S02]  /*7160*/  CS2R R78, SRZ ;  /* 0x00000000004e7805 */ /* 0x000fe4000001ff00 */
[----:B------:R-:W-:Y:S07]  /*7170*/  CS2R R76, SRZ ;  /* 0x00000000004c7805 */ /* 0x000fee000001ff00 */
[----:B------:R-:W-:Y:S01]  /*7180*/  @P1 VIADD R2, R0, 0xfffffff0 ;  /* 0xfffffff000021836 */ /* 0x000fe20000000000 */
[----:B------:R-:W-:Y:S06]  /*7190*/  @P2 BRA `(.L_x_130) ;  /* 0x00000000000c2947 */ /* 0x000fec0003800000 */
[----:B------:R-:W-:Y:S04]  /*71a0*/  SHF.L.U32 R0, R94, 0x1f, RZ ;  /* 0x0000001f5e007819 */ /* 0x000fe800000006ff */
[----:B------:R-:W1:Y:S02]  /*71b0*/  SYNCS.PHASECHK.TRANS64.TRYWAIT P1, [R3+URZ+0x1a0], R0 ;  /* 0x0001a000030075a7 */ /* 0x000e6400080211ff */
[----:B-1----:R-:W-:Y:S05]  /*71c0*/  @!P1 BRA `(.L_x_131) ;  /* 0x0000002c00789947 */ /* 0x002fea0003800000 */
.L_x_130:
[----:B------:R-:W-:Y:S05]  /*71d0*/  BSYNC B0 ;  /* 0x0000000000007941 */ /* 0x000fea0003800000 */
.L_x_129:
[----:B------:R-:W-:Y:S01]  /*71e0*/  ISETP.NE.AND P1, PT, R105, RZ, PT ;  /* 0x000000ff6900720c */ /* 0x000fe20003f25270 */
[----:B-1----:R-:W-:Y:S02]  /*71f0*/  VIADD R3, R3, 0x1b0 ;  /* 0x000001b003037836 */ /* 0x002fe40000000000 */
[----:B------:R-:W-:Y:S02]  /*7200*/  IMAD.U32 R0, RZ, RZ, UR46 ;  /* 0x0000002eff007e24 */ /* 0x000fe4000f8e00ff */
[----:B------:R-:W-:Y:S03]  /*7210*/  VIADD R95, R95, 0x1 ;  /* 0x000000015f5f7836 */ /* 0x000fe60000000000 */
[----:B------:R-:W-:Y:S05]  /*7220*/  PRMT R0, R0, 0x654, R3 ;  /* 0x0000065400007816 */ /* 0x000fea0000000003 */
[----:B------:R1:W2:Y:S04]  /*7230*/  @P1 LDS.128 R72, [R4+UR44+0x300] ;  /* 0x0003002c04481984 */ /* 0x0002a80008000c00 */
[----:B------:R1:W1:Y:S01]  /*7240*/  @P1 LDS.128 R76, [R2] ;  /* 0x00000000024c1984 */ /* 0x0002620000000c00 */
[C---:B------:R-:W-:Y:S01]  /*7250*/  ISETP.NE.AND P1, PT, R95.reuse, 0x2, PT ;  /* 0x000000025f00780c */ /* 0x040fe20003f25270 */
[----:B------:R-:W-:Y:S01]  /*7260*/  @!PT LDS RZ, [RZ] ;  /* 0x00000000fffff984 */ /* 0x000fe20000000800 */
[----:B------:R-:W-:Y:S01]  /*7270*/  @!PT LDS RZ, [RZ] ;  /* 0x00000000fffff984 */ /* 0x000fe20000000800 */
[----:B------:R-:W-:Y:S01]  /*7280*/  @!PT LDS RZ, [RZ] ;  /* 0x00000000fffff984 */ /* 0x000fe20000000800 */
[----:B------:R-:W-:Y:S01]  /*7290*/  @!PT LDS RZ, [RZ] ;  /* 0x00000000fffff984 */ /* 0x000fe20000000800 */
[----:B------:R5:W-:Y:S06]  /*72a0*/  MEMBAR.ALL.CTA ;  /* 0x0000000000007992 */ /* 0x000bec0000008000 */
[----:B-----5:R-:W5:Y:S01]  /*72b0*/  FENCE.VIEW.ASYNC.S ;  /* 0x00000000000073c6 */ /* 0x020f620000000000 */
[----:B------:R-:W-:Y:S02]  /*72c0*/  SEL R3, RZ, 0x1, P1 ;  /* 0x00000001ff037807 */ /* 0x000fe40000800000 */
[----:B------:R-:W-:Y:S02]  /*72d0*/  SEL R95, R95, RZ, P1 ;  /* 0x000000ff5f5f7207 */ /* 0x000fe40000800000 */
[----:B------:R-:W-:Y:S01]  /*72e0*/  LOP3.LUT R94, R94, R3, RZ, 0x3c, !PT ;  /* 0x000000035e5e7212 */ /* 0x000fe200078e3cff */
[----:B-----5:R1:W-:Y:S06]  /*72f0*/  SYNCS.ARRIVE.TRANS64.RED.A1T0 RZ, [R0+URZ], RZ ;  /* 0x000000ff00ff79a7 */ /* 0x0203ec00081004ff */
.L_x_128:
[----:B------:R-:W-:Y:S05]  /*7300*/  BSYNC B1 ;  /* 0x0000000000017941 */ /* 0x000fea0003800000 */
.L_x_127:
[----:B-1----:R-:W-:Y:S04]  /*7310*/  SHF.R.U32.HI R0, RZ, 0x15, R39 ;  /* 0x00000015ff007819 */ /* 0x002fe80000011627 */
[----:B------:R-:W-:Y:S01]  /*7320*/  LOP3.LUT P1, RZ, R0, 0x3, R91, 0x48, !PT ;  /* 0x0000000300ff7812 */ /* 0x000fe2000782485b */
[----:B------:R-:W-:Y:S01]  /*7330*/  @!UPT UIADD3 URZ, UPT, UPT, URZ, URZ, URZ ;  /* 0x000000fffffff290 */ /* 0x000fe2000fffe0ff */
[----:B---3--:R-:W-:Y:S11]  /*7340*/  @P0 BRA `(.L_x_132) ;  /* 0x0000000000080947 */ /* 0x008ff60003800000 */
[----:B------:R-:W1:Y:S02]  /*7350*/  SYNCS.PHASECHK.TRANS64.TRYWAIT P0, [R92+URZ+0x1f0], R5 ;  /* 0x0001f0055c0075a7 */ /* 0x000e6400080011ff */
[----:B-1----:R-:W-:Y:S05]  /*7360*/  @!P0 BRA `(.L_x_133) ;  /* 0x0000002c00248947 */ /* 0x002fea0003800000 */
.L_x_132:
[----:B------:R-:W-:Y:S05]  /*7370*/  @!P1 BRA `(.L_x_134) ;  /* 0x0000000000409947 */ /* 0x000fea0003800000 */
[----:B------:R-:W1:Y:S01]  /*7380*/  LDCU.64 UR8, c[0x4][0x70] ;  /* 0x01000e00ff0877ac */ /* 0x000e620008000a00 */
[----:B------:R-:W-:Y:S01]  /*7390*/  MOV R3, 0x0 ;  /* 0x0000000000037802 */ /* 0x000fe20000000f00 */
[----:B------:R-:W-:Y:S02]  /*73a0*/  HFMA2 R12, -RZ, RZ, 0, 5.9604644775390625e-08 ;  /* 0x00000001ff0c7431 */ /* 0x000fe400000001ff */
[----:B------:R-:W-:Y:S02]  /*73b0*/  IMAD.MOV.U32 R8, RZ, RZ, 0x192 ;  /* 0x00000192ff087424 */ /* 0x000fe400078e00ff */
[----:B------:R-:W-:Y:S01]  /*73c0*/  IMAD.MOV.U32 R13, RZ, RZ, RZ ;  /* 0x000000ffff0d7224 */ /* 0x000fe200078e00ff */
[----:B------:R-:W3:Y:S01]  /*73d0*/  LDCU.64 UR6, c[0x4][0x78] ;  /* 0x01000f00ff0677ac */ /* 0x000ee20008000a00 */
[----:B------:R-:W2:Y:S01]  /*73e0*/  LDC.64 R2, c[0x4][R3] ;  /* 0x0100000003027b82 */ /* 0x000ea20000000a00 */
[----:B------:R-:W5:Y:S01]  /*73f0*/  LDCU.64 UR4, c[0x4][0x10] ;  /* 0x01000200ff0477ac */ /* 0x000f620008000a00 */
[----:B-1----:R-:W-:Y:S01]  /*7400*/  MOV R5, UR9 ;  /* 0x0000000900057c02 */ /* 0x002fe20008000f00 */
[----:B------:R-:W-:Y:S01]  /*7410*/  IMAD.U32 R4, RZ, RZ, UR8 ;  /* 0x00000008ff047e24 */ /* 0x000fe2000f8e00ff */
[----:B---3--:R-:W-:Y:S01]  /*7420*/  MOV R7, UR7 ;  /* 0x0000000700077c02 */ /* 0x008fe20008000f00 */
[----:B------:R-:W-:Y:S01]  /*7430*/  IMAD.U32 R6, RZ, RZ, UR6 ;  /* 0x00000006ff067e24 */ /* 0x000fe2000f8e00ff */
[----:B-----5:R-:W-:Y:S01]  /*7440*/  MOV R11, UR5 ;  /* 0x00000005000b7c02 */ /* 0x020fe20008000f00 */
[----:B------:R-:W-:Y:S02]  /*7450*/  IMAD.U32 R10, RZ, RZ, UR4 ;  /* 0x00000004ff0a7e24 */ /* 0x000fe4000f8e00ff */
[----:B------:R-:W-:Y:S07]  /*7460*/  LEPC R20, `(.L_x_134) ;  /* 0x000000001014794e */ /* 0x000fee0000000000 */
[----:B--2-4-:R-:W-:Y:S05]  /*7470*/  CALL.ABS.NOINC R2 ;  /* 0x0000000002007343 */ /* 0x014fea0003c00000 */
.L_x_134:
[-C--:B--2---:R-:W-:Y:S01]  /*7480*/  F2FP.F16.E4M3.UNPACK_B R42, R72.reuse ;  /* 0x00000048ff2a723e */ /* 0x084fe200020006ff */
[----:B------:R-:W-:Y:S05]  /*7490*/  WARPSYNC.ALL ;  /* 0x0000000000007948 */ /* 0x000fea0003800000 */
[----:B------:R-:W-:Y:S01]  /*74a0*/  R2UR UR4, R39 ;  /* 0x00000000270472ca */ /* 0x000fe200000e0000 */
[--C-:B------:R-:W-:Y:S01]  /*74b0*/  HADD2.F32 R40, -RZ, R42.reuse.H0_H0 ;  /* 0x2000002aff287230 */ /* 0x100fe20000004100 */
[----:B------:R-:W-:Y:S01]  /*74c0*/  F2FP.F16.E4M3.UNPACK_B R43, R72.H1 ;  /* 0x00000048ff2b723e */ /* 0x000fe200030006ff */
[----:B------:R-:W-:Y:S01]  /*74d0*/  HADD2.F32 R42, -RZ, R42.H1_H1 ;  /* 0x3000002aff2a7230 */ /* 0x000fe20000004100 */
[-C--:B------:R-:W-:Y:S01]  /*74e0*/  F2FP.F16.E4M3.UNPACK_B R45, R73.reuse ;  /* 0x00000049ff2d723e */ /* 0x080fe200020006ff */
[----:B------:R-:W-:Y:S01]  /*74f0*/  BSSY.RECONVERGENT B0, `(.L_x_135) ;  /* 0x000009f000007945 */ /* 0x000fe20003800200 */
[----:B------:R-:W-:Y:S01]  /*7500*/  F2FP.F16.E4M3.UNPACK_B R47, R73.H1 ;  /* 0x00000049ff2f723e */ /* 0x000fe200030006ff */
[--C-:B------:R-:W-:Y:S01]  /*7510*/  HADD2.F32 R44, -RZ, R43.reuse.H0_H0 ;  /* 0x2000002bff2c7230 */ /* 0x100fe20000004100 */
[-C--:B------:R-:W-:Y:S01]  /*7520*/  F2FP.F16.E4M3.UNPACK_B R49, R74.reuse ;  /* 0x0000004aff31723e */ /* 0x080fe200020006ff */
[----:B------:R-:W-:Y:S01]  /*7530*/  HADD2.F32 R46, -RZ, R43.H1_H1 ;  /* 0x3000002bff2e7230 */ /* 0x000fe20000004100 */
[----:B------:R-:W-:Y:S01]  /*7540*/  F2FP.F16.E4M3.UNPACK_B R51, R74.H1 ;  /* 0x0000004aff33723e */ /* 0x000fe200030006ff */
[--C-:B------:R-:W-:Y:S01]  /*7550*/  HADD2.F32 R43, -RZ, R45.reuse.H0_H0 ;  /* 0x2000002dff2b7230 */ /* 0x100fe20000004100 */
[-C--:B------:R-:W-:Y:S01]  /*7560*/  F2FP.F16.E4M3.UNPACK_B R53, R75.reuse ;  /* 0x0000004bff35723e */ /* 0x080fe200020006ff */
[----:B-1----:R-:W4:Y:S01]  /*7570*/  LDTM.x32 R4, tmem[UR4] ;  /* 0x00000004000479ee */ /* 0x002f2200082c0000 */
[----:B------:R-:W-:Y:S01]  /*7580*/  F2FP.F16.E4M3.UNPACK_B R55, R75.H1 ;  /* 0x0000004bff37723e */ /* 0x000fe200030006ff */
[----:B------:R-:W-:Y:S01]  /*7590*/  HADD2.F32 R48, -RZ, R45.H1_H1 ;  /* 0x3000002dff307230 */ /* 0x000fe20000004100 */
[-C--:B------:R-:W-:Y:S01]  /*75a0*/  F2FP.F16.E4M3.UNPACK_B R57, R76.reuse ;  /* 0x0000004cff39723e */ /* 0x080fe200020006ff */
[----:B------:R-:W-:Y:S01]  /*75b0*/  HADD2.F32 R52, -RZ, R49.H1_H1 ;  /* 0x30000031ff347230 */ /* 0x000fe20000004100 */
[----:B------:R-:W-:Y:S01]  /*75c0*/  ISETP.NE.AND P6, PT, R100, RZ, PT ;  /* 0x000000ff6400720c */ /* 0x000fe20003fc5270 */
[----:B------:R-:W-:Y:S01]  /*75d0*/  HADD2.F32 R56, -RZ, R53.H1_H1 ;  /* 0x30000035ff387230 */ /* 0x000fe20000004100 */
[----:B------:R-:W-:Y:S01]  /*75e0*/  MOV R104, 0x10 ;  /* 0x0000001000687802 */ /* 0x000fe20000000f00 */
[----:B------:R-:W-:Y:S01]  /*75f0*/  HADD2.F32 R60, -RZ, R57.H1_H1 ;  /* 0x30000039ff3c7230 */ /* 0x000fe20000004100 */
[----:B------:R-:W-:Y:S01]  /*7600*/  IADD3 R107, PT, PT, R88, UR44, RZ ;  /* 0x0000002c586b7c10 */ /* 0x000fe2000fffe0ff */
[--C-:B------:R-:W-:Y:S01]  /*7610*/  HADD2.F32 R45, -RZ, R47.reuse.H0_H0 ;  /* 0x2000002fff2d7230 */ /* 0x100fe20000004100 */
[----:B------:R-:W-:Y:S01]  /*7620*/  LOP3.LUT P5, RZ, R89, 0x80, RZ, 0xc0, !PT ;  /* 0x0000008059ff7812 */ /* 0x000fe200078ac0ff */
[----:B------:R-:W-:Y:S01]  /*7630*/  HADD2.F32 R50, -RZ, R47.H1_H1 ;  /* 0x3000002fff327230 */ /* 0x000fe20000004100 */
[----:B------:R-:W-:Y:S01]  /*7640*/  F2FP.F16.E4M3.UNPACK_B R59, R76.H1 ;  /* 0x0000004cff3b723e */ /* 0x000fe200030006ff */
[----:B------:R-:W-:Y:S01]  /*7650*/  HADD2.F32 R47, -RZ, R49.H0_H0 ;  /* 0x20000031ff2f7230 */ /* 0x000fe20000004100 */
[----:B------:R-:W-:Y:S01]  /*7660*/  SEL R106, R104, 0xfffffff0, !P5 ;  /* 0xfffffff0686a7807 */ /* 0x000fe20006800000 */
[--C-:B------:R-:W-:Y:S01]  /*7670*/  HADD2.F32 R49, -RZ, R51.reuse.H0_H0 ;  /* 0x20000033ff317230 */ /* 0x100fe20000004100 */
[-C--:B------:R-:W-:Y:S01]  /*7680*/  F2FP.F16.E4M3.UNPACK_B R61, R77.reuse ;  /* 0x0000004dff3d723e */ /* 0x080fe200020006ff */
[----:B------:R-:W-:Y:S01]  /*7690*/  HADD2.F32 R54, -RZ, R51.H1_H1 ;  /* 0x30000033ff367230 */ /* 0x000fe20000004100 */
[----:B------:R-:W-:Y:S01]  /*76a0*/  IADD3 R104, PT, PT, R107, R106, RZ ;  /* 0x0000006a6b687210 */ /* 0x000fe20007ffe0ff */
[----:B------:R-:W-:Y:S01]  /*76b0*/  HADD2.F32 R51, -RZ, R53.H0_H0 ;  /* 0x20000035ff337230 */ /* 0x000fe20000004100 */
[----:B------:R-:W-:Y:S01]  /*76c0*/  F2FP.F16.E4M3.UNPACK_B R63, R77.H1 ;  /* 0x0000004dff3f723e */ /* 0x000fe200030006ff */
[----:B------:R-:W-:Y:S01]  /*76d0*/  HADD2.F32 R64, -RZ, R61.H1_H1 ;  /* 0x3000003dff407230 */ /* 0x000fe20000004100 */
[----:B------:R-:W-:Y:S01]  /*76e0*/  F2FP.F16.E4M3.UNPACK_B R65, R78 ;  /* 0x0000004eff41723e */ /* 0x000fe200020006ff */
[C---:B----4-:R-:W-:Y:S01]  /*76f0*/  FMUL R0, R38.reuse, R4 ;  /* 0x0000000426007220 */ /* 0x050fe20000400000 */
[C---:B------:R-:W-:Y:S01]  /*7700*/  FMUL R2, R38.reuse, R5 ;  /* 0x0000000526027220 */ /* 0x040fe20000400000 */
[C---:B------:R-:W-:Y:S01]  /*7710*/  FMUL R4, R38.reuse, R8 ;  /* 0x0000000826047220 */ /* 0x040fe20000400000 */
[C---:B------:R-:W-:Y:S01]  /*7720*/  FMUL R5, R38.reuse, R9 ;  /* 0x0000000926057220 */ /* 0x040fe20000400000 */
[C---:B------:R-:W-:Y:S01]  /*7730*/  FFMA R0, R41.reuse, R40, R0 ;  /* 0x0000002829007223 */ /* 0x040fe20000000000 */
[C---:B------:R-:W-:Y:S01]  /*7740*/  FFMA R2, R41.reuse, R42, R2 ;  /* 0x0000002a29027223 */ /* 0x040fe20000000002 */
[C---:B------:R-:W-:Y:S01]  /*7750*/  FMUL R8, R38.reuse, R12 ;  /* 0x0000000c26087220 */ /* 0x040fe20000400000 */
[C---:B------:R-:W-:Y:S01]  /*7760*/  FMUL R9, R38.reuse, R13 ;  /* 0x0000000d26097220 */ /* 0x040fe20000400000 */
[C---:B------:R-:W-:Y:S01]  /*7770*/  FMUL R12, R38.reuse, R16 ;  /* 0x00000010260c7220 */ /* 0x040fe20000400000 */
[C---:B------:R-:W-:Y:S01]  /*7780*/  FMUL R13, R38.reuse, R17 ;  /* 0x00000011260d7220 */ /* 0x040fe20000400000 */
[C---:B------:R-:W-:Y:S01]  /*7790*/  FMUL R16, R38.reuse, R20 ;  /* 0x0000001426107220 */ /* 0x040fe20000400000 */
[C---:B------:R-:W-:Y:S01]  /*77a0*/  FMUL R17, R38.reuse, R21 ;  /* 0x0000001526117220 */ /* 0x040fe20000400000 */
[C---:B------:R-:W-:Y:S01]  /*77b0*/  FMUL R20, R38.reuse, R24 ;  /* 0x0000001826147220 */ /* 0x040fe20000400000 */
[C---:B------:R-:W-:Y:S01]  /*77c0*/  FMUL R21, R38.reuse, R25 ;  /* 0x0000001926157220 */ /* 0x040fe20000400000 */
[----:B------:R-:W-:Y:S02]  /*77d0*/  HADD2.F32 R68, -RZ, R65.H1_H1 ;  /* 0x30000041ff447230 */ /* 0x000fe40000004100 */
[C---:B------:R-:W-:Y:S01]  /*77e0*/  FMUL R24, R38.reuse, R28 ;  /* 0x0000001c26187220 */ /* 0x040fe20000400000 */
[C---:B------:R-:W-:Y:S01]  /*77f0*/  FMUL R25, R38.reuse, R29 ;  /* 0x0000001d26197220 */ /* 0x040fe20000400000 */
[C---:B------:R-:W-:Y:S01]  /*7800*/  FMUL R28, R38.reuse, R32 ;  /* 0x00000020261c7220 */ /* 0x040fe20000400000 */
[C---:B------:R-:W-:Y:S01]  /*7810*/  FMUL R29, R38.reuse, R33 ;  /* 0x00000021261d7220 */ /* 0x040fe20000400000 */
[C---:B------:R-:W-:Y:S01]  /*7820*/  FMUL R3, R38.reuse, R6 ;  /* 0x0000000626037220 */ /* 0x040fe20000400000 */
[C---:B------:R-:W-:Y:S01]  /*7830*/  FMUL R7, R38.reuse, R7 ;  /* 0x0000000726077220 */ /* 0x040fe20000400000 */
[C---:B------:R-:W-:Y:S01]  /*7840*/  FMUL R6, R38.reuse, R10 ;  /* 0x0000000a26067220 */ /* 0x040fe20000400000 */
[----:B------:R-:W-:Y:S01]  /*7850*/  F2FP.F16.E4M3.UNPACK_B R67, R78.H1 ;  /* 0x0000004eff43723e */ /* 0x000fe200030006ff */
[C---:B------:R-:W-:Y:S01]  /*7860*/  FFMA R3, R41.reuse, R44, R3 ;  /* 0x0000002c29037223 */ /* 0x040fe20000000003 */
[C---:B------:R-:W-:Y:S01]  /*7870*/  FFMA R7, R41.reuse, R46, R7 ;  /* 0x0000002e29077223 */ /* 0x040fe20000000007 */
[----:B------:R-:W-:Y:S01]  /*7880*/  F2FP.F16.E4M3.UNPACK_B R40, R79 ;  /* 0x0000004fff28723e */ /* 0x000fe200020006ff */
[C---:B------:R-:W-:Y:S01]  /*7890*/  FFMA R4, R41.reuse, R43, R4 ;  /* 0x0000002b29047223 */ /* 0x040fe20000000004 */
[C---:B------:R-:W-:Y:S01]  /*78a0*/  FFMA R5, R41.reuse, R48, R5 ;  /* 0x0000003029057223 */ /* 0x040fe20000000005 */
[----:B------:R-:W-:Y:S01]  /*78b0*/  F2FP.F16.E4M3.UNPACK_B R42, R79.H1 ;  /* 0x0000004fff2a723e */ /* 0x000fe200030006ff */
[----:B------:R-:W-:Y:S01]  /*78c0*/  FFMA R6, R41, R45, R6 ;  /* 0x0000002d29067223 */ /* 0x000fe20000000006 */
[----:B------:R-:W-:Y:S01]  /*78d0*/  F2FP.SATFINITE.E4M3.F32.PACK_AB_MERGE_C R101, R7, R3, RZ ;  /* 0x000000030765723e */ /* 0x000fe200048070ff */
[C---:B------:R-:W-:Y:S01]  /*78e0*/  FMUL R11, R38.reuse, R11 ;  /* 0x0000000b260b7220 */ /* 0x040fe20000400000 */
[C---:B------:R-:W-:Y:S01]  /*78f0*/  FMUL R10, R38.reuse, R14 ;  /* 0x0000000e260a7220 */ /* 0x040fe20000400000 */
[----:B------:R-:W-:Y:S01]  /*7900*/  FMUL R15, R38, R15 ;  /* 0x0000000f260f7220 */ /* 0x000fe20000400000 */
[----:B------:R-:W-:Y:S01]  /*7910*/  F2FP.SATFINITE.E4M3.F32.PACK_AB_MERGE_C R100, R2, R0, R101 ;  /* 0x000000000264723e */ /* 0x000fe20004807065 */
[C---:B------:R-:W-:Y:S01]  /*7920*/  FFMA R11, R41.reuse, R50, R11 ;  /* 0x00000032290b7223 */ /* 0x040fe2000000000b */
[----:B------:R-:W-:Y:S01]  /*7930*/  FFMA R8, R41, R47, R8 ;  /* 0x0000002f29087223 */ /* 0x000fe20000000008 */
[----:B------:R-:W-:Y:S01]  /*7940*/  ISETP.NE.AND P0, PT, R99, RZ, PT ;  /* 0x000000ff6300720c */ /* 0x000fe20003f05270 */
[----:B------:R-:W-:Y:S01]  /*7950*/  FFMA R9, R41, R52, R9 ;  /* 0x0000003429097223 */ /* 0x000fe20000000009 */
[--C-:B------:R-:W-:Y:S01]  /*7960*/  HADD2.F32 R53, -RZ, R55.reuse.H0_H0 ;  /* 0x20000037ff357230 */ /* 0x100fe20000004100 */
[----:B------:R-:W-:Y:S01]  /*7970*/  F2FP.SATFINITE.E4M3.F32.PACK_AB_MERGE_C R101, R11, R6, RZ ;  /* 0x000000060b65723e */ /* 0x000fe200048070ff */
[C---:B------:R-:W-:Y:S01]  /*7980*/  FFMA R10, R41.reuse, R49, R10 ;  /* 0x00000031290a7223 */ /* 0x040fe2000000000a */
[C---:B------:R-:W-:Y:S01]  /*7990*/  FFMA R15, R41.reuse, R54, R15 ;  /* 0x00000036290f7223 */ /* 0x040fe2000000000f */
[----:B------:R-:W-:Y:S01]  /*79a0*/  FFMA R12, R41, R51, R12 ;  /* 0x00000033290c7223 */ /* 0x000fe2000000000c */
[----:B------:R-:W-:Y:S01]  /*79b0*/  F2FP.SATFINITE.E4M3.F32.PACK_AB_MERGE_C R101, R5, R4, R101 ;  /* 0x000000040565723e */ /* 0x000fe20004807065 */
[----:B------:R-:W-:Y:S01]  /*79c0*/  FFMA R13, R41, R56, R13 ;  /* 0x00000038290d7223 */ /* 0x000fe2000000000d */
[----:B------:R-:W-:Y:S01]  /*79d0*/  HADD2.F32 R58, -RZ, R55.H1_H1 ;  /* 0x30000037ff3a7230 */ /* 0x000fe20000004100 */
[----:B------:R-:W-:Y:S01]  /*79e0*/  F2FP.SATFINITE.E4M3.F32.PACK_AB_MERGE_C R102, R15, R10, RZ ;  /* 0x0000000a0f66723e */ /* 0x000fe200048070ff */
[----:B------:R-:W-:Y:S02]  /*79f0*/  HADD2.F32 R55, -RZ, R57.H0_H0 ;  /* 0x20000039ff377230 */ /* 0x000fe40000004100 */
[C---:B------:R-:W-:Y:S01]  /*7a00*/  FMUL R14, R38.reuse, R18 ;  /* 0x00000012260e7220 */ /* 0x040fe20000400000 */
[C---:B------:R-:W-:Y:S01]  /*7a10*/  FMUL R19, R38.reuse, R19 ;  /* 0x0000001326137220 */ /* 0x040fe20000400000 */
[--C-:B------:R-:W-:Y:S02]  /*7a20*/  HADD2.F32 R57, -RZ, R59.reuse.H0_H0 ;  /* 0x2000003bff397230 */ /* 0x100fe40000004100 */
[C---:B------:R-:W-:Y:S01]  /*7a30*/  FMUL R18, R38.reuse, R22 ;  /* 0x0000001626127220 */ /* 0x040fe20000400000 */
[C---:B------:R-:W-:Y:S01]  /*7a40*/  FFMA R14, R41.reuse, R53, R14 ;  /* 0x00000035290e7223 */ /* 0x040fe2000000000e */
[----:B------:R-:W-:Y:S02]  /*7a50*/  HADD2.F32 R62, -RZ, R59.H1_H1 ;  /* 0x3000003bff3e7230 */ /* 0x000fe40000004100 */
[C---:B------:R-:W-:Y:S01]  /*7a60*/  FFMA R19, R41.reuse, R58, R19 ;  /* 0x0000003a29137223 */ /* 0x040fe20000000013 */
[----:B------:R-:W-:Y:S02]  /*7a70*/  HADD2.F32 R59, -RZ, R61.H0_H0 ;  /* 0x2000003dff3b7230 */ /* 0x000fe40000004100 */
[C---:B------:R-:W-:Y:S01]  /*7a80*/  FMUL R23, R38.reuse, R23 ;  /* 0x0000001726177220 */ /* 0x040fe20000400000 */
[C---:B------:R-:W-:Y:S01]  /*7a90*/  FFMA R16, R41.reuse, R55, R16 ;  /* 0x0000003729107223 */ /* 0x040fe20000000010 */
[C---:B------:R-:W-:Y:S01]  /*7aa0*/  FFMA R17, R41.reuse, R60, R17 ;  /* 0x0000003c29117223 */ /* 0x040fe20000000011 */
[--C-:B------:R-:W-:Y:S02]  /*7ab0*/  HADD2.F32 R61, -RZ, R63.reuse.H0_H0 ;  /* 0x2000003fff3d7230 */ /* 0x100fe40000004100 */
[C---:B------:R-:W-:Y:S01]  /*7ac0*/  FFMA R18, R41.reuse, R57, R18 ;  /* 0x0000003929127223 */ /* 0x040fe20000000012 */
[----:B------:R-:W-:Y:S02]  /*7ad0*/  HADD2.F32 R66, -RZ, R63.H1_H1 ;  /* 0x3000003fff427230 */ /* 0x000fe40000004100 */
[C---:B------:R-:W-:Y:S01]  /*7ae0*/  FMUL R22, R38.reuse, R26 ;  /* 0x0000001a26167220 */ /* 0x040fe20000400000 */
[----:B------:R-:W-:Y:S02]  /*7af0*/  HADD2.F32 R63, -RZ, R65.H0_H0 ;  /* 0x20000041ff3f7230 */ /* 0x000fe40000004100 */
[C---:B------:R-:W-:Y:S01]  /*7b00*/  FFMA R23, R41.reuse, R62, R23 ;  /* 0x0000003e29177223 */ /* 0x040fe20000000017 */
[C---:B------:R-:W-:Y:S01]  /*7b10*/  FMUL R27, R38.reuse, R27 ;  /* 0x0000001b261b7220 */ /* 0x040fe20000400000 */
[C---:B------:R-:W-:Y:S01]  /*7b20*/  FFMA R20, R41.reuse, R59, R20 ;  /* 0x0000003b29147223 */ /* 0x040fe20000000014 */
[C---:B------:R-:W-:Y:S01]  /*7b30*/  FFMA R21, R41.reuse, R64, R21 ;  /* 0x0000004029157223 */ /* 0x040fe20000000015 */
[--C-:B------:R-:W-:Y:S02]  /*7b40*/  HADD2.F32 R65, -RZ, R67.reuse.H0_H0 ;  /* 0x20000043ff417230 */ /* 0x100fe40000004100 */
[C---:B------:R-:W-:Y:S01]  /*7b50*/  FFMA R22, R41.reuse, R61, R22 ;  /* 0x0000003d29167223 */ /* 0x040fe20000000016 */
[----:B------:R-:W-:Y:S02]  /*7b60*/  HADD2.F32 R70, -RZ, R67.H1_H1 ;  /* 0x30000043ff467230 */ /* 0x000fe40000004100 */
[C---:B------:R-:W-:Y:S01]  /*7b70*/  FMUL R26, R38.reuse, R30 ;  /* 0x0000001e261a7220 */ /* 0x040fe20000400000 */
[--C-:B------:R-:W-:Y:S02]  /*7b80*/  HADD2.F32 R67, -RZ, R40.reuse.H0_H0 ;  /* 0x20000028ff437230 */ /* 0x100fe40000004100 */
[C---:B------:R-:W-:Y:S01]  /*7b90*/  FFMA R27, R41.reuse, R66, R27 ;  /* 0x00000042291b7223 */ /* 0x040fe2000000001b */
[C---:B------:R-:W-:Y:S01]  /*7ba0*/  FMUL R31, R38.reuse, R31 ;  /* 0x0000001f261f7220 */ /* 0x040fe20000400000 */
[C---:B------:R-:W-:Y:S01]  /*7bb0*/  FFMA R24, R41.reuse, R63, R24 ;  /* 0x0000003f29187223 */ /* 0x040fe20000000018 */
[----:B------:R-:W-:Y:S02]  /*7bc0*/  HADD2.F32 R40, -RZ, R40.H1_H1 ;  /* 0x30000028ff287230 */ /* 0x000fe40000004100 */
[C---:B------:R-:W-:Y:S01]  /*7bd0*/  FFMA R25, R41.reuse, R68, R25 ;  /* 0x0000004429197223 */ /* 0x040fe20000000019 */
[--C-:B------:R-:W-:Y:S02]  /*7be0*/  HADD2.F32 R69, -RZ, R42.reuse.H0_H0 ;  /* 0x2000002aff457230 */ /* 0x100fe40000004100 */
[C---:B------:R-:W-:Y:S01]  /*7bf0*/  FFMA R26, R41.reuse, R65, R26 ;  /* 0x00000041291a7223 */ /* 0x040fe2000000001a */
[----:B------:R-:W-:Y:S02]  /*7c00*/  HADD2.F32 R42, -RZ, R42.H1_H1 ;  /* 0x3000002aff2a7230 */ /* 0x000fe40000004100 */
[C---:B------:R-:W-:Y:S01]  /*7c10*/  FMUL R30, R38.reuse, R34 ;  /* 0x00000022261e7220 */ /* 0x040fe20000400000 */
[----:B------:R-:W-:Y:S01]  /*7c20*/  FFMA R31, R41, R70, R31 ;  /* 0x00000046291f7223 */ /* 0x000fe2000000001f */
[----:B------:R-:W-:Y:S01]  /*7c30*/  FMUL R35, R38, R35 ;  /* 0x0000002326237220 */ /* 0x000fe20000400000 */
[----:B------:R-:W-:Y:S01]  /*7c40*/  F2FP.SATFINITE.E4M3.F32.PACK_AB_MERGE_C R103, R19, R14, RZ ;  /* 0x0000000e1367723e */ /* 0x000fe200048070ff */
[C---:B------:R-:W-:Y:S01]  /*7c50*/  FFMA R28, R41.reuse, R67, R28 ;  /* 0x00000043291c7223 */ /* 0x040fe2000000001c */
[C---:B------:R-:W-:Y:S01]  /*7c60*/  FFMA R29, R41.reuse, R40, R29 ;  /* 0x00000028291d7223 */ /* 0x040fe2000000001d */
[C---:B------:R-:W-:Y:S01]  /*7c70*/  FFMA R30, R41.reuse, R69, R30 ;  /* 0x00000045291e7223 */ /* 0x040fe2000000001e */
[----:B------:R-:W-:Y:S01]  /*7c80*/  FFMA R35, R41, R42, R35 ;  /* 0x0000002a29237223 */ /* 0x000fe20000000023 */
[----:B------:R-:W-:Y:S02]  /*7c90*/  F2FP.SATFINITE.E4M3.F32.PACK_AB_MERGE_C R102, R9, R8, R102 ;  /* 0x000000080966723e */ /* 0x000fe40004807066 */
[----:B------:R-:W-:Y:S02]  /*7ca0*/  F2FP.SATFINITE.E4M3.F32.PACK_AB_MERGE_C R103, R13, R12, R103 ;  /* 0x0000000c0d67723e */ /* 0x000fe40004807067 */
[----:B------:R-:W-:Y:S02]  /*7cb0*/  F2FP.SATFINITE.E4M3.F32.PACK_AB_MERGE_C R108, R23, R18, RZ ;  /* 0x00000012176c723e */ /* 0x000fe400048070ff */
[----:B------:R-:W-:Y:S01]  /*7cc0*/  F2FP.SATFINITE.E4M3.F32.PACK_AB_MERGE_C R109, R27, R22, RZ ;  /* 0x000000161b6d723e */ /* 0x000fe200048070ff */
[----:B------:R1:W-:Y:S01]  /*7cd0*/  STS.128 [R88+UR44+0x2300], R100 ;  /* 0x0023006458007988 */ /* 0x0003e20008000c2c */
[----:B------:R-:W-:Y:S02]  /*7ce0*/  F2FP.SATFINITE.E4M3.F32.PACK_AB_MERGE_C R112, R31, R26, RZ ;  /* 0x0000001a1f70723e */ /* 0x000fe400048070ff */
[----:B------:R-:W-:Y:S02]  /*7cf0*/  F2FP.SATFINITE.E4M3.F32.PACK_AB_MERGE_C R113, R35, R30, RZ ;  /* 0x0000001e2371723e */ /* 0x000fe400048070ff */
[----:B------:R-:W-:Y:S02]  /*7d00*/  F2FP.SATFINITE.E4M3.F32.PACK_AB_MERGE_C R108, R17, R16, R108 ;  /* 0x00000010116c723e */ /* 0x000fe4000480706c */
[----:B------:R-:W-:Y:S02]  /*7d10*/  F2FP.SATFINITE.E4M3.F32.PACK_AB_MERGE_C R109, R21, R20, R109 ;  /* 0x00000014156d723e */ /* 0x000fe4000480706d */
[----:B------:R-:W-:Y:S02]  /*7d20*/  F2FP.SATFINITE.E4M3.F32.PACK_AB_MERGE_C R110, R25, R24, R112 ;  /* 0x00000018196e723e */ /* 0x000fe40004807070 */
[----:B------:R-:W-:Y:S02]  /*7d30*/  F2FP.SATFINITE.E4M3.F32.PACK_AB_MERGE_C R111, R29, R28, R113 ;  /* 0x0000001c1d6f723e */ /* 0x000fe40004807071 */
[----:B------:R-:W-:Y:S02]  /*7d40*/  LEA R107, R95, UR44, 0x3 ;  /* 0x0000002c5f6b7c11 */ /* 0x000fe4000f8e18ff */
[----:B------:R-:W-:Y:S01]  /*7d50*/  @P6 SHF.L.U32 R112, R94, 0x1f, RZ ;  /* 0x0000001f5e706819 */ /* 0x000fe200000006ff */
[----:B------:R1:W-:Y:S01]  /*7d60*/  STS.128 [R104+0x2300], R108 ;  /* 0x0023006c68007388 */ /* 0x0003e20000000c00 */
[----:B------:R-:W-:Y:S01]  /*7d70*/  @!PT LDS RZ, [RZ] ;  /* 0x00000000fffff984 */ /* 0x000fe20000000800 */
[----:B------:R-:W-:Y:S01]  /*7d80*/  @!PT LDS RZ, [RZ] ;  /* 0x00000000fffff984 */ /* 0x000fe20000000800 */
[----:B------:R-:W-:Y:S01]  /*7d90*/  @!PT LDS RZ, [RZ] ;  /* 0x00000000fffff984 */ /* 0x000fe20000000800 */
[----:B------:R-:W-:Y:S01]  /*7da0*/  @!PT LDS RZ, [RZ] ;  /* 0x00000000fffff984 */ /* 0x000fe20000000800 */
[----:B------:R2:W-:Y:S07]  /*7db0*/  MEMBAR.ALL.CTA ;  /* 0x0000000000007992 */ /* 0x0005ee0000008000 */
[----:B--2---:R-:W2:Y:S02]  /*7dc0*/  FENCE.VIEW.ASYNC.S ;  /* 0x00000000000073c6 */ /* 0x004ea40000000000 */
[----:B--2---:R-:W-:Y:S06]  /*7dd0*/  BAR.SYNC.DEFER_BLOCKING 0x1, 0x80 ;  /* 0x0042000000007b1d */ /* 0x004fec0000010000 */
[----:B------:R-:W-:Y:S05]  /*7de0*/  @P0 BRA `(.L_x_136) ;  /* 0x00000000003c0947 */ /* 0x000fea0003800000 */
[----:B------:R-:W2:Y:S01]  /*7df0*/  LDCU.64 UR6, c[0x0][0x348] ;  /* 0x00006900ff0677ac */ /* 0x000ea20008000a00 */
[----:B------:R-:W-:Y:S01]  /*7e00*/  UIADD3 UR4, UPT, UPT, UR44, 0x2300, URZ ;  /* 0x000023002c047890 */ /* 0x000fe2000fffe0ff */
[----:B------:R-:W-:Y:S01]  /*7e10*/  UMOV UR51, UR36 ;  /* 0x0000002400337c82 */ /* 0x000fe20008000000 */
[----:B------:R-:W-:Y:S02]  /*7e20*/  UIADD3 UR9, UPT, UPT, UR49, 0x40, URZ ;  /* 0x0000004031097890 */ /* 0x000fe4000fffe0ff */
[----:B------:R-:W-:Y:S02]  /*7e30*/  UIADD3 UR8, UPT, UPT, UR44, 0x2b00, URZ ;  /* 0x00002b002c087890 */ /* 0x000fe4000fffe0ff */
[----:B------:R-:W-:Y:S01]  /*7e40*/  MOV R98, UR4 ;  /* 0x0000000400627c02 */ /* 0x000fe20008000f00 */
[----:B------:R-:W-:Y:S01]  /*7e50*/  UMOV UR10, UR50 ;  /* 0x00000032000a7c82 */ /* 0x000fe20008000000 */
[----:B------:R-:W-:Y:S02]  /*7e60*/  UMOV UR11, UR36 ;  /* 0x00000024000b7c82 */ /* 0x000fe40008000000 */
[----:B------:R-:W-:Y:S01]  /*7e70*/  R2UR UR48, R98 ;  /* 0x00000000623072ca */ /* 0x000fe200000e0000 */
[----:B--2---:R-:W-:Y:S04]  /*7e80*/  UIADD3 UR4, UP0, UPT, UR6, 0x680, URZ ;  /* 0x0000068006047890 */ /* 0x004fe8000ff1e0ff */
[----:B------:R-:W-:Y:S09]  /*7e90*/  UIADD3.X UR5, UPT, UPT, URZ, UR7, URZ, UP0, !UPT ;  /* 0x00000007ff057290 */ /* 0x000ff200087fe4ff */
[----:B------:R2:W-:Y:S01]  /*7ea0*/  UTMASTG.3D [UR48], [UR4] ;  /* 0x00000030040073b5 */ /* 0x0005e20008010000 */
[----:B------:R2:W-:Y:S01]  /*7eb0*/  UTMASTG.3D [UR8], [UR4] ;  /* 0x00000008040073b5 */ /* 0x0005e20008010000 */
[----:B------:R0:W-:Y:S01]  /*7ec0*/  UTMACMDFLUSH ;  /* 0x00000000000079b7 */ /* 0x0001e20000000000 */
[----:B--2---:R-:W-:Y:S04]  /*7ed0*/  DEPBAR.LE SB0, 0x1 ;  /* 0x000080400000791a */ /* 0x004fe80000000000 */
.L_x_136:
[----:B------:R-:W-:Y:S05]  /*7ee0*/  BSYNC.RECONVERGENT B0 ;  /* 0x0000000000007941 */ /* 0x000fea0003800200 */
.L_x_135:
[----:B------:R-:W-:Y:S06]  /*7ef0*/  BAR.SYNC.DEFER_BLOCKING 0x1, 0x80 ;  /* 0x0042000000007b1d */ /* 0x000fec0000010000 */
[----:B------:R-:W2:Y:S01]  /*7f00*/  @P6 SYNCS.PHASECHK.TRANS64.TRYWAIT P0, [R107+URZ+0x1a0], R112 ;  /* 0x0001a0706b0065a7 */ /* 0x000ea200080011ff */
[----:B------:R-:W-:Y:S01]  /*7f10*/  BSSY B1, `(.L_x_137) ;  /* 0x0000020000017945 */ /* 0x000fe20003800000 */
[----:B--2---:R-:W-:Y:S03]  /*7f20*/  @P6 SEL R71, RZ, 0x1, !P0 ;  /* 0x00000001ff476807 */ /* 0x004fe60004000000 */
[----:B------:R-:W-:Y:S05]  /*7f30*/  @!P6 BRA `(.L_x_138) ;  /* 0x000000000074e947 */ /* 0x000fea0003800000 */
[----:B------:R-:W-:Y:S01]  /*7f40*/  ISETP.NE.AND P1, PT, R105, RZ, PT ;  /* 0x000000ff6900720c */ /* 0x000fe20003f25270 */
[----:B------:R-:W-:Y:S01]  /*7f50*/  BSSY B0, `(.L_x_139) ;  /* 0x0000009000007945 */ /* 0x000fe20003800000 */
[----:B------:R-:W-:Y:S11]  /*7f60*/  ISETP.NE.AND P0, PT, R71, RZ, PT ;  /* 0x000000ff4700720c */ /* 0x000ff60003f05270 */
[----:B------:R-:W-:Y:S05]  /*7f70*/  @P1 IMAD R0, R95, 0x1000, R88 ;  /* 0x000010005f001824 */ /* 0x000fea00078e0258 */
[----:B------:R-:W-:Y:S05]  /*7f80*/  @P1 IADD3 R3, PT, PT, R0, UR44, RZ ;  /* 0x0000002c00031c10 */ /* 0x000fea000fffe0ff */
[----:B------:R-:W-:Y:S01]  /*7f90*/  @P1 IMAD.IADD R3, R3, 0x1, R106 ;  /* 0x0000000103031824 */ /* 0x000fe200078e026a */
[----:B------:R-:W-:Y:S06]  /*7fa0*/  @P0 BRA `(.L_x_140) ;  /* 0x00000000000c0947 */ /* 0x000fec0003800000 */
[----:B------:R-:W-:Y:S04]  /*7fb0*/  SHF.L.U32 R2, R94, 0x1f, RZ ;  /* 0x0000001f5e027819 */ /* 0x000fe800000006ff */
[----:B------:R-:W2:Y:S02]  /*7fc0*/  SYNCS.PHASECHK.TRANS64.TRYWAIT P0, [R107+URZ+0x1a0], R2 ;  /* 0x0001a0026b0075a7 */ /* 0x000ea400080011ff */
[----:B--2---:R-:W-:Y:S05]  /*7fd0*/  @!P0 BRA `(.L_x_141) ;  /* 0x00000020001c8947 */ /* 0x004fea0003800000 */
.L_x_140:
[----:B------:R-:W-:Y:S05]  /*7fe0*/  BSYNC B0 ;  /* 0x0000000000007941 */ /* 0x000fea0003800000 */
.L_x_139:
[----:B------:R-:W-:Y:S01]  /*7ff0*/  ISETP.NE.AND P0, PT, R105, RZ, PT ;  /* 0x000000ff6900720c */ /* 0x000fe20003f05270 */
[----:B--2---:R-:W-:Y:S02]  /*8000*/  VIADD R107, R107, 0x1b0 ;  /* 0x000001b06b6b7836 */ /* 0x004fe40000000000 */
[----:B------:R-:W-:Y:S02]  /*8010*/  IMAD.U32 R2, RZ, RZ, UR46 ;  /* 0x0000002eff027e24 */ /* 0x000fe4000f8e00ff */
[----:B------:R-:W-:Y:S03]  /*8020*/  VIADD R95, R95, 0x1 ;  /* 0x000000015f5f7836 */ /* 0x000fe60000000000 */
[----:B------:R-:W-:Y:S05]  /*8030*/  PRMT R2, R2, 0x654, R107 ;  /* 0x0000065402027816 */ /* 0x000fea000000006b */
[----:B------:R2:W3:Y:S04]  /*8040*/  @P0 LDS.128 R72, [R0+UR44+0x300] ;  /* 0x0003002c00480984 */ /* 0x0004e80008000c00 */
[----:B------:R2:W4:Y:S01]  /*8050*/  @P0 LDS.128 R76, [R3+0x300] ;  /* 0x00030000034c0984 */ /* 0x0005220000000c00 */
        /* <DEDUP_REMOVED lines=11> */
.L_x_138:
[----:B------:R-:W-:Y:S05]  /*8110*/  BSYNC B1 ;  /* 0x0000000000017941 */ /* 0x000fea0003800000 */
.L_x_137:
[----:B--2---:R-:W-:Y:S05]  /*8120*/  VIADD R0, R39, 0x20 ;  /* 0x0000002027007836 */ /* 0x004fea0000000000 */
[----:B------:R-:W-:Y:S04]  /*8130*/  SHF.R.U32.HI R0, RZ, 0x15, R0 ;  /* 0x00000015ff007819 */ /* 0x000fe80000011600 */
[----:B------:R-:W-:Y:S11]  /*8140*/  LOP3.LUT P0, RZ, R0, 0x3, R91, 0x48, !PT ;  /* 0x0000000300ff7812 */ /* 0x000ff6000780485b */
[----:B------:R-:W-:Y:S02]  /*8150*/  @!UPT UIADD3 URZ, UPT, UPT, URZ, URZ, URZ ;  /* 0x000000fffffff290 */ /* 0x000fe4000fffe0ff */
[----:B------:R-:W-:Y:S05]  /*8160*/  @!P0 BRA `(.L_x_142) ;  /* 0x0000000000408947 */ /* 0x000fea0003800000 */
[----:B------:R-:W2:Y:S01]  /*8170*/  LDCU.64 UR8, c[0x4][0x70] ;  /* 0x01000e00ff0877ac */ /* 0x000ea20008000a00 */
[----:B------:R-:W-:Y:S01]  /*8180*/  MOV R3, 0x0 ;  /* 0x0000000000037802 */ /* 0x000fe20000000f00 */
[----:B------:R-:W-:Y:S02]  /*8190*/  HFMA2 R12, -RZ, RZ, 0, 5.9604644775390625e-08 ;  /* 0x00000001ff0c7431 */ /* 0x000fe400000001ff */
[----:B------:R-:W-:Y:S02]  /*81a0*/  IMAD.MOV.U32 R8, RZ, RZ, 0x192 ;  /* 0x00000192ff087424 */ /* 0x000fe400078e00ff */
[----:B------:R-:W-:Y:S01]  /*81b0*/  IMAD.MOV.U32 R13, RZ, RZ, RZ ;  /* 0x000000ffff0d7224 */ /* 0x000fe200078e00ff */
[----:B------:R-:W5:Y:S01]  /*81c0*/  LDCU.64 UR6, c[0x4][0x78] ;  /* 0x01000f00ff0677ac */ /* 0x000f620008000a00 */
[----:B------:R-:W1:Y:S01]  /*81d0*/  LDC.64 R2, c[0x4][R3] ;  /* 0x0100000003027b82 */ /* 0x000e620000000a00 */
[----:B------:R-:W3:Y:S01]  /*81e0*/  LDCU.64 UR4, c[0x4][0x10] ;  /* 0x01000200ff0477ac */ /* 0x000ee20008000a00 */
[----:B--2---:R-:W-:Y:S01]  /*81f0*/  MOV R5, UR9 ;  /* 0x0000000900057c02 */ /* 0x004fe20008000f00 */
[----:B------:R-:W-:Y:S01]  /*8200*/  IMAD.U32 R4, RZ, RZ, UR8 ;  /* 0x00000008ff047e24 */ /* 0x000fe2000f8e00ff */
[----:B-----5:R-:W-:Y:S01]  /*8210*/  MOV R7, UR7 ;  /* 0x0000000700077c02 */ /* 0x020fe20008000f00 */
[----:B------:R-:W-:Y:S01]  /*8220*/  IMAD.U32 R6, RZ, RZ, UR6 ;  /* 0x00000006ff067e24 */ /* 0x000fe2000f8e00ff */
[----:B---3--:R-:W-:Y:S01]  /*8230*/  MOV R11, UR5 ;  /* 0x00000005000b7c02 */ /* 0x008fe20008000f00 */
[----:B------:R-:W-:Y:S02]  /*8240*/  IMAD.U32 R10, RZ, RZ, UR4 ;  /* 0x00000004ff0a7e24 */ /* 0x000fe4000f8e00ff */
[----:B------:R-:W-:Y:S07]  /*8250*/  LEPC R20, `(.L_x_142) ;  /* 0x000000001014794e */ /* 0x000fee0000000000 */
[----:B-1--4-:R-:W-:Y:S05]  /*8260*/  CALL.ABS.NOINC R2 ;  /* 0x0000000002007343 */ /* 0x012fea0003c00000 */
.L_x_142:
[----:B------:R-:W-:Y:S01]  /*8270*/  ISETP.NE.AND P0, PT, R99, RZ, PT ;  /* 0x000000ff6300720c */ /* 0x000fe20003f05270 */
[----:B------:R-:W-:Y:S05]  /*8280*/  WARPSYNC.ALL ;  /* 0x0000000000007948 */ /* 0x000fea0003800000 */
[----:B------:R-:W-:Y:S01]  /*8290*/  R2UR UR4, R39 ;  /* 0x00000000270472ca */ /* 0x000fe200000e0000 */
[----:B------:R-:W-:Y:S01]  /*82a0*/  BSSY.RECONVERGENT B0, `(.L_x_143) ;  /* 0x00000a0000007945 */ /* 0x000fe20003800200 */
[-C--:B---3--:R-:W-:Y:S02]  /*82b0*/  F2FP.F16.E4M3.UNPACK_B R42, R72.reuse ;  /* 0x00000048ff2a723e */ /* 0x088fe400020006ff */
[----:B------:R-:W-:Y:S02]  /*82c0*/  F2FP.F16.E4M3.UNPACK_B R72, R72.H1 ;  /* 0x00000048ff48723e */ /* 0x000fe400030006ff */
[-C--:B------:R-:W-:Y:S01]  /*82d0*/  F2FP.F16.E4M3.UNPACK_B R46, R73.reuse ;  /* 0x00000049ff2e723e */ /* 0x080fe200020006ff */
[--C-:B------:R-:W-:Y:S01]  /*82e0*/  HADD2.F32 R40, -RZ, R42.reuse.H0_H0 ;  /* 0x2000002aff287230 */ /* 0x100fe20000004100 */
[----:B------:R-:W-:Y:S01]  /*82f0*/  F2FP.F16.E4M3.UNPACK_B R73, R73.H1 ;  /* 0x00000049ff49723e */ /* 0x000fe200030006ff */
[----:B------:R-:W-:Y:S01]  /*8300*/  HADD2.F32 R42, -RZ, R42.H1_H1 ;  /* 0x3000002aff2a7230 */ /* 0x000fe20000004100 */
[-C--:B------:R-:W-:Y:S01]  /*8310*/  F2FP.F16.E4M3.UNPACK_B R50, R74.reuse ;  /* 0x0000004aff32723e */ /* 0x080fe200020006ff */
[----:B------:R-:W-:Y:S01]  /*8320*/  HADD2.F32 R43, -RZ, R72.H0_H0 ;  /* 0x20000048ff2b7230 */ /* 0x000fe20000004100 */
[----:B------:R-:W-:Y:S01]  /*8330*/  F2FP.F16.E4M3.UNPACK_B R74, R74.H1 ;  /* 0x0000004aff4a723e */ /* 0x000fe200030006ff */
[----:B------:R-:W2:Y:S01]  /*8340*/  LDTM.x32 R4, tmem[UR4+0x20] ;  /* 0x00002004000479ee */ /* 0x000ea200082c0000 */
[----:B------:R-:W-:Y:S01]  /*8350*/  NOP ;  /* 0x0000000000007918 */ /* 0x000fe20000000000 */
[----:B------:R-:W-:Y:S01]  /*8360*/  IADD3 R92, PT, PT, R92, 0x210, RZ ;  /* 0x000002105c5c7810 */ /* 0x000fe20007ffe0ff */
[--C-:B------:R-:W-:Y:S01]  /*8370*/  HADD2.F32 R45, -RZ, R46.reuse.H0_H0 ;  /* 0x2000002eff2d7230 */ /* 0x100fe20000004100 */
[----:B------:R-:W-:Y:S01]  /*8380*/  F2FP.F16.E4M3.UNPACK_B R54, R75 ;  /* 0x0000004bff36723e */ /* 0x000fe200020006ff */
[----:B------:R-:W-:Y:S01]  /*8390*/  HADD2.F32 R46, -RZ, R46.H1_H1 ;  /* 0x3000002eff2e7230 */ /* 0x000fe20000004100 */
[----:B------:R-:W-:Y:S01]  /*83a0*/  LOP3.LUT R92, R92, 0xfefffff8, RZ, 0xc0, !PT ;  /* 0xfefffff85c5c7812 */ /* 0x000fe200078ec0ff */
[--C-:B------:R-:W-:Y:S01]  /*83b0*/  HADD2.F32 R49, -RZ, R50.reuse.H0_H0 ;  /* 0x20000032ff317230 */ /* 0x100fe20000004100 */
[----:B----4-:R-:W-:Y:S01]  /*83c0*/  F2FP.F16.E4M3.UNPACK_B R58, R76 ;  /* 0x0000004cff3a723e */ /* 0x010fe200020006ff */
[----:B------:R-:W-:Y:S01]  /*83d0*/  HADD2.F32 R50, -RZ, R50.H1_H1 ;  /* 0x30000032ff327230 */ /* 0x000fe20000004100 */
[----:B--2---:R2:W-:Y:S01]  /*83e0*/  SYNCS.ARRIVE.TRANS64.RED.A1T0 RZ, [R92+URZ], RZ ;  /* 0x000000ff5cff79a7 */ /* 0x0045e200081004ff */
[--C-:B------:R-:W-:Y:S01]  /*83f0*/  HADD2.F32 R53, -RZ, R54.reuse.H0_H0 ;  /* 0x20000036ff357230 */ /* 0x100fe20000004100 */
[----:B------:R-:W-:Y:S01]  /*8400*/  F2FP.F16.E4M3.UNPACK_B R62, R77 ;  /* 0x0000004dff3e723e */ /* 0x000fe200020006ff */
[----:B------:R-:W-:Y:S01]  /*8410*/  HADD2.F32 R54, -RZ, R54.H1_H1 ;  /* 0x30000036ff367230 */ /* 0x000fe20000004100 */
[----:B------:R-:W-:Y:S01]  /*8420*/  F2FP.F16.E4M3.UNPACK_B R66, R78 ;  /* 0x0000004eff42723e */ /* 0x000fe200020006ff */
[--C-:B------:R-:W-:Y:S01]  /*8430*/  HADD2.F32 R57, -RZ, R58.reuse.H0_H0 ;  /* 0x2000003aff397230 */ /* 0x100fe20000004100 */
[----:B------:R-:W-:Y:S01]  /*8440*/  F2FP.F16.E4M3.UNPACK_B R70, R79 ;  /* 0x0000004fff46723e */ /* 0x000fe200020006ff */
[----:B------:R-:W-:Y:S01]  /*8450*/  HADD2.F32 R58, -RZ, R58.H1_H1 ;  /* 0x3000003aff3a7230 */ /* 0x000fe20000004100 */
[----:B------:R-:W-:Y:S01]  /*8460*/  F2FP.F16.E4M3.UNPACK_B R75, R75.H1 ;  /* 0x0000004bff4b723e */ /* 0x000fe200030006ff */
[--C-:B------:R-:W-:Y:S01]  /*8470*/  HADD2.F32 R61, -RZ, R62.reuse.H0_H0 ;  /* 0x2000003eff3d7230 */ /* 0x100fe20000004100 */
[----:B------:R-:W-:Y:S01]  /*8480*/  F2FP.F16.E4M3.UNPACK_B R76, R76.H1 ;  /* 0x0000004cff4c723e */ /* 0x000fe200030006ff */
[----:B------:R-:W-:Y:S01]  /*8490*/  HADD2.F32 R63, -RZ, R62.H1_H1 ;  /* 0x3000003eff3f7230 */ /* 0x000fe20000004100 */
[----:B------:R-:W-:Y:S01]  /*84a0*/  F2FP.F16.E4M3.UNPACK_B R77, R77.H1 ;  /* 0x0000004dff4d723e */ /* 0x000fe200030006ff */
[--C-:B------:R-:W-:Y:S02]  /*84b0*/  HADD2.F32 R65, -RZ, R66.reuse.H0_H0 ;  /* 0x20000042ff417230 */ /* 0x100fe40000004100 */
[C---:B------:R-:W-:Y:S01]  /*84c0*/  FMUL R4, R38.reuse, R4 ;  /* 0x0000000426047220 */ /* 0x040fe20000400000 */
        /* <DEDUP_REMOVED lines=16> */
[--C-:B------:R-:W-:Y:S02]  /*85d0*/  HADD2.F32 R69, -RZ, R70.reuse.H0_H0 ;  /* 0x20000046ff457230 */ /* 0x100fe40000004100 */
[C---:B------:R-:W-:Y:S01]  /*85e0*/  FMUL R28, R38.reuse, R32 ;  /* 0x00000020261c7220 */ /* 0x040fe20000400000 */
[----:B------:R-:W-:Y:S02]  /*85f0*/  HADD2.F32 R70, -RZ, R70.H1_H1 ;  /* 0x30000046ff467230 */ /* 0x000fe40000004100 */
[C---:B------:R-:W-:Y:S01]  /*8600*/  FMUL R29, R38.reuse, R33 ;  /* 0x00000021261d7220 */ /* 0x040fe20000400000 */
[----:B------:R-:W-:Y:S02]  /*8610*/  HADD2.F32 R44, -RZ, R72.H1_H1 ;  /* 0x30000048ff2c7230 */ /* 0x000fe40000004100 */
[C---:B------:R-:W-:Y:S01]  /*8620*/  FMUL R6, R38.reuse, R6 ;  /* 0x0000000626067220 */ /* 0x040fe20000400000 */
[C---:B------:R-:W-:Y:S01]  /*8630*/  FMUL R7, R38.reuse, R7 ;  /* 0x0000000726077220 */ /* 0x040fe20000400000 */
[--C-:B------:R-:W-:Y:S02]  /*8640*/  HADD2.F32 R47, -RZ, R73.reuse.H0_H0 ;  /* 0x20000049ff2f7230 */ /* 0x100fe40000004100 */
[C---:B------:R-:W-:Y:S01]  /*8650*/  FMUL R10, R38.reuse, R10 ;  /* 0x0000000a260a7220 */ /* 0x040fe20000400000 */
[C---:B------:R-:W-:Y:S01]  /*8660*/  FFMA R6, R41.reuse, R43, R6 ;  /* 0x0000002b29067223 */ /* 0x040fe20000000006 */
[----:B------:R-:W-:Y:S02]  /*8670*/  HADD2.F32 R48, -RZ, R73.H1_H1 ;  /* 0x30000049ff307230 */ /* 0x000fe40000004100 */
[C---:B------:R-:W-:Y:S01]  /*8680*/  FFMA R7, R41.reuse, R44, R7 ;  /* 0x0000002c29077223 */ /* 0x040fe20000000007 */
[C---:B------:R-:W-:Y:S01]  /*8690*/  FFMA R8, R41.reuse, R45, R8 ;  /* 0x0000002d29087223 */ /* 0x040fe20000000008 */
[C---:B------:R-:W-:Y:S01]  /*86a0*/  FFMA R9, R41.reuse, R46, R9 ;  /* 0x0000002e29097223 */ /* 0x040fe20000000009 */
[----:B------:R-:W-:Y:S01]  /*86b0*/  FFMA R10, R41, R47, R10 ;  /* 0x0000002f290a7223 */ /* 0x000fe2000000000a */
[C---:B------:R-:W-:Y:S01]  /*86c0*/  FMUL R11, R38.reuse, R11 ;  /* 0x0000000b260b7220 */ /* 0x040fe20000400000 */
[----:B------:R-:W-:Y:S01]  /*86d0*/  F2FP.F16.E4M3.UNPACK_B R78, R78.H1 ;  /* 0x0000004eff4e723e */ /* 0x000fe200030006ff */
[--C-:B------:R-:W-:Y:S01]  /*86e0*/  HADD2.F32 R51, -RZ, R74.reuse.H0_H0 ;  /* 0x2000004aff337230 */ /* 0x100fe20000004100 */
[----:B-1----:R-:W-:Y:S01]  /*86f0*/  F2FP.SATFINITE.E4M3.F32.PACK_AB_MERGE_C R100, R7, R6, RZ ;  /* 0x000000060764723e */ /* 0x002fe200048070ff */
[C---:B------:R-:W-:Y:S01]  /*8700*/  FFMA R11, R41.reuse, R48, R11 ;  /* 0x00000030290b7223 */ /* 0x040fe2000000000b */
[C---:B------:R-:W-:Y:S01]  /*8710*/  FFMA R12, R41.reuse, R49, R12 ;  /* 0x00000031290c7223 */ /* 0x040fe2000000000c */
[----:B------:R-:W-:Y:S01]  /*8720*/  FFMA R13, R41, R50, R13 ;  /* 0x00000032290d7223 */ /* 0x000fe2000000000d */
[----:B------:R-:W-:Y:S01]  /*8730*/  F2FP.SATFINITE.E4M3.F32.PACK_AB_MERGE_C R100, R5, R4, R100 ;  /* 0x000000040564723e */ /* 0x000fe20004807064 */
[----:B------:R-:W-:Y:S01]  /*8740*/  HADD2.F32 R52, -RZ, R74.H1_H1 ;  /* 0x3000004aff347230 */ /* 0x000fe20000004100 */
[----:B------:R-:W-:Y:S01]  /*8750*/  F2FP.SATFINITE.E4M3.F32.PACK_AB_MERGE_C R101, R11, R10, RZ ;  /* 0x0000000a0b65723e */ /* 0x000fe200048070ff */
[C---:B------:R-:W-:Y:S01]  /*8760*/  FMUL R14, R38.reuse, R14 ;  /* 0x0000000e260e7220 */ /* 0x040fe20000400000 */
[C---:B------:R-:W-:Y:S01]  /*8770*/  FMUL R15, R38.reuse, R15 ;  /* 0x0000000f260f7220 */ /* 0x040fe20000400000 */
[--C-:B------:R-:W-:Y:S01]  /*8780*/  HADD2.F32 R55, -RZ, R75.reuse.H0_H0 ;  /* 0x2000004bff377230 */ /* 0x100fe20000004100 */
[----:B------:R-:W-:Y:S01]  /*8790*/  F2FP.SATFINITE.E4M3.F32.PACK_AB_MERGE_C R101, R9, R8, R101 ;  /* 0x000000080965723e */ /* 0x000fe20004807065 */
[C---:B------:R-:W-:Y:S01]  /*87a0*/  FFMA R14, R41.reuse, R51, R14 ;  /* 0x00000033290e7223 */ /* 0x040fe2000000000e */
[C---:B------:R-:W-:Y:S01]  /*87b0*/  FFMA R15, R41.reuse, R52, R15 ;  /* 0x00000034290f7223 */ /* 0x040fe2000000000f */
[C---:B------:R-:W-:Y:S01]  /*87c0*/  FFMA R16, R41.reuse, R53, R16 ;  /* 0x0000003529107223 */ /* 0x040fe20000000010 */
[C---:B------:R-:W-:Y:S01]  /*87d0*/  FFMA R17, R41.reuse, R54, R17 ;  /* 0x0000003629117223 */ /* 0x040fe20000000011 */
        /* <DEDUP_REMOVED lines=15> */
[C---:B------:R-:W-:Y:S01]  /*88d0*/  FFMA R23, R41.reuse, R60, R23 ;  /* 0x0000003c29177223 */ /* 0x040fe20000000017 */
[C---:B------:R-:W-:Y:S01]  /*88e0*/  FMUL R27, R38.reuse, R27 ;  /* 0x0000001b261b7220 */ /* 0x040fe20000400000 */
[C---:B------:R-:W-:Y:S01]  /*88f0*/  FFMA R0, R41.reuse, R61, R0 ;  /* 0x0000003d29007223 */ /* 0x040fe20000000000 */
[----:B------:R-:W-:Y:S01]  /*8900*/  F2FP.F16.E4M3.UNPACK_B R79, R79.H1 ;  /* 0x0000004fff4f723e */ /* 0x000fe200030006ff */
        /* <DEDUP_REMOVED lines=16> */
[----:B------:R-:W-:Y:S01]  /*8a10*/  FFMA R28, R41, R69, R28 ;  /* 0x00000045291c7223 */ /* 0x000fe2000000001c */
[----:B------:R-:W-:Y:S01]  /*8a20*/  F2FP.SATFINITE.E4M3.F32.PACK_AB_MERGE_C R103, R19, R18, RZ ;  /* 0x000000121367723e */ /* 0x000fe200048070ff */
        /* <DEDUP_REMOVED lines=14> */
[----:B--2---:R-:W-:Y:S03]  /*8b10*/  IADD3 R92, PT, PT, R36, 0x1, RZ ;  /* 0x00000001245c7810 */ /* 0x004fe60007ffe0ff */
        /* <DEDUP_REMOVED lines=10> */
[----:B------:R-:W-:Y:S02]  /*8bc0*/  UIADD3 UR13, UPT, UPT, UR49, 0x20, URZ ;  /* 0x00000020310d7890 */ /* 0x000fe4000fffe0ff */
[----:B------:R-:W-:Y:S01]  /*8bd0*/  UIADD3 UR12, UPT, UPT, UR44, 0x3300, URZ ;  /* 0x000033002c0c7890 */ /* 0x000fe2000fffe0ff */
[----:B------:R-:W-:Y:S01]  /*8be0*/  UMOV UR14, UR50 ;  /* 0x00000032000e7c82 */ /* 0x000fe20008000000 */
[----:B------:R-:W-:Y:S01]  /*8bf0*/  UMOV UR15, UR36 ;  /* 0x00000024000f7c82 */ /* 0x000fe20008000000 */
[----:B------:R-:W-:Y:S02]  /*8c00*/  UIADD3 UR9, UPT, UPT, UR49, 0x60, URZ ;  /* 0x0000006031097890 */ /* 0x000fe4000fffe0ff */
[----:B------:R-:W-:Y:S01]  /*8c10*/  UIADD3 UR8, UPT, UPT, UR44, 0x3b00, URZ ;  /* 0x00003b002c087890 */ /* 0x000fe2000fffe0ff */
[----:B------:R-:W-:Y:S01]  /*8c20*/  UMOV UR10, UR50 ;  /* 0x00000032000a7c82 */ /* 0x000fe20008000000 */
[----:B------:R-:W-:Y:S01]  /*8c30*/  UMOV UR11, UR36 ;  /* 0x00000024000b7c82 */ /* 0x000fe20008000000 */
[----:B--2---:R-:W-:Y:S04]  /*8c40*/  UIADD3 UR4, UP0, UPT, UR6, 0x680, URZ ;  /* 0x0000068006047890 */ /* 0x004fe8000ff1e0ff */
[----:B------:R-:W-:Y:S09]  /*8c50*/  UIADD3.X UR5, UPT, UPT, URZ, UR7, URZ, UP0, !UPT ;  /* 0x00000007ff057290 */ /* 0x000ff200087fe4ff */
[----:B------:R2:W-:Y:S01]  /*8c60*/  UTMASTG.3D [UR12], [UR4] ;  /* 0x0000000c040073b5 */ /* 0x0005e20008010000 */
[----:B------:R2:W-:Y:S01]  /*8c70*/  UTMASTG.3D [UR8], [UR4] ;  /* 0x00000008040073b5 */ /* 0x0005e20008010000 */
[----:B------:R0:W-:Y:S01]  /*8c80*/  UTMACMDFLUSH ;  /* 0x00000000000079b7 */ /* 0x0001e20000000000 */
[----:B--2---:R-:W-:Y:S04]  /*8c90*/  DEPBAR.LE SB0, 0x1 ;  /* 0x000080400000791a */ /* 0x004fe80000000000 */
.L_x_144:
[----:B------:R-:W-:Y:S05]  /*8ca0*/  BSYNC.RECONVERGENT B0 ;  /* 0x0000000000007941 */ /* 0x000fea0003800200 */
.L_x_143:
[----:B------:R-:W-:Y:S01]  /*8cb0*/  BAR.SYNC.DEFER_BLOCKING 0x1, 0x80 ;  /* 0x0042000000007b1d */ /* 0x000fe20000010000 */
[----:B------:R-:W-:Y:S01]  /*8cc0*/  ISETP.NE.AND P0, PT, R93, 0x2, PT ;  /* 0x000000025d00780c */ /* 0x000fe20003f05270 */
[----:B------:R-:W-:Y:S01]  /*8cd0*/  UISETP.NE.AND UP0, UPT, UR45, URZ, UPT ;  /* 0x000000ff2d00728c */ /* 0x000fe2000bf05270 */
[----:B------:R-:W-:Y:S01]  /*8ce0*/  ISETP.NE.AND P1, PT, R92, 0x4, PT ;  /* 0x000000045c00780c */ /* 0x000fe20003f25270 */
[----:B------:R-:W-:Y:S01]  /*8cf0*/  UIADD3 UR20, UPT, UPT, UR37, UR61, URZ ;  /* 0x0000003d25147290 */ /* 0x000fe2000fffe0ff */
[----:B------:R-:W-:Y:S01]  /*8d00*/  SEL R3, RZ, 0x1, P0 ;  /* 0x00000001ff037807 */ /* 0x000fe20000000000 */
[----:B------:R-:W-:Y:S01]  /*8d10*/  UIADD3 UR24, UPT, UPT, UR38, UR62, URZ ;  /* 0x0000003e26187290 */ /* 0x000fe2000fffe0ff */
[----:B------:R-:W-:Y:S02]  /*8d20*/  SEL R0, RZ, 0x1, P1 ;  /* 0x00000001ff007807 */ /* 0x000fe40000800000 */
[----:B------:R-:W-:Y:S02]  /*8d30*/  LOP3.LUT R96, R96, R3, RZ, 0x3c, !PT ;  /* 0x0000000360607212 */ /* 0x000fe400078e3cff */
[----:B------:R-:W-:Y:S02]  /*8d40*/  LOP3.LUT R97, R97, R0, RZ, 0x3c, !PT ;  /* 0x0000000061617212 */ /* 0x000fe400078e3cff */
[----:B------:R-:W-:Y:S02]  /*8d50*/  SEL R93, R93, RZ, P0 ;  /* 0x000000ff5d5d7207 */ /* 0x000fe40000000000 */
[----:B------:R-:W-:Y:S01]  /*8d60*/  SEL R36, R92, RZ, P1 ;  /* 0x000000ff5c247207 */ /* 0x000fe20000800000 */
[----:B------:R-:W-:Y:S01]  /*8d70*/  UMOV UR36, UR59 ;  /* 0x0000003b00247c82 */ /* 0x000fe20008000000 */
[----:B------:R-:W-:Y:S05]  /*8d80*/  BRA.U UP0, `(.L_x_145) ;  /* 0xffffffd500907547 */ /* 0x000fea000b83ffff */
[----:B------:R-:W-:Y:S05]  /*8d90*/  EXIT ;  /* 0x000000000000794d */ /* 0x000fea0003800000 */
.L_x_25:
[----:B--2---:R2:W3:Y:S02]  /*8da0*/  SYNCS.PHASECHK.TRANS64.TRYWAIT P0, [R3+URZ+0x240], R2 ;  /* 0x00024002030075a7 */ /* 0x0044e400080011ff */
[----:B---3--:R-:W-:Y:S05]  /*8db0*/  @!P0 NANOSLEEP.SYNCS 0x989680 ;  /* 0x009896800000895d */ /* 0x008fea0003900000 */
[----:B------:R-:W3:Y:S02]  /*8dc0*/  @!P0 SYNCS.PHASECHK.TRANS64 P0, [R3+URZ+0x240], R2 ;  /* 0x00024002030085a7 */ /* 0x000ee400080010ff */
[----:B---3--:R-:W-:Y:S05]  /*8dd0*/  @!P0 BRA `(.L_x_25) ;  /* 0xfffffffc00f08947 */ /* 0x008fea000383ffff */
[----:B------:R-:W-:Y:S05]  /*8de0*/  BRA `(.L_x_146) ;  /* 0xffffff8c00c87947 */ /* 0x000fea000383ffff */
.L_x_28:
[----:B-1----:R-:W-:-:S07]  /*8df0*/  MOV R0, UR33 ;  /* 0x0000002100007c02 */ /* 0x002fce0008000f00 */
.L_x_147:
[----:B-1----:R1:W2:Y:S02]  /*8e00*/  SYNCS.PHASECHK.TRANS64.TRYWAIT P0, [R0+URZ+0xd0], R3 ;  /* 0x0000d003000075a7 */ /* 0x0022a400080011ff */
[----:B--2---:R-:W-:Y:S05]  /*8e10*/  @!P0 NANOSLEEP.SYNCS 0x989680 ;  /* 0x009896800000895d */ /* 0x004fea0003900000 */
[----:B------:R-:W2:Y:S02]  /*8e20*/  @!P0 SYNCS.PHASECHK.TRANS64 P0, [R0+URZ+0xd0], R3 ;  /* 0x0000d003000085a7 */ /* 0x000ea400080010ff */
[----:B--2---:R-:W-:Y:S05]  /*8e30*/  @!P0 BRA `(.L_x_147) ;  /* 0xfffffffc00f08947 */ /* 0x004fea000383ffff */
[----:B------:R-:W-:Y:S05]  /*8e40*/  BRA `(.L_x_27) ;  /* 0xffffff9000207947 */ /* 0x000fea000383ffff */
.L_x_35:
[----:B-1----:R-:W-:-:S07]  /*8e50*/  MOV R0, UR17 ;  /* 0x0000001100007c02 */ /* 0x002fce0008000f00 */
.L_x_148:
[----:B-1----:R1:W2:Y:S02]  /*8e60*/  SYNCS.PHASECHK.TRANS64.TRYWAIT P0, [R0+URZ+0xd0], R3 ;  /* 0x0000d003000075a7 */ /* 0x0022a400080011ff */
[----:B--2---:R-:W-:Y:S05]  /*8e70*/  @!P0 NANOSLEEP.SYNCS 0x989680 ;  /* 0x009896800000895d */ /* 0x004fea0003900000 */
[----:B------:R-:W2:Y:S02]  /*8e80*/  @!P0 SYNCS.PHASECHK.TRANS64 P0, [R0+URZ+0xd0], R3 ;  /* 0x0000d003000085a7 */ /* 0x000ea400080010ff */
[----:B--2---:R-:W-:Y:S05]  /*8e90*/  @!P0 BRA `(.L_x_148) ;  /* 0xfffffffc00f08947 */ /* 0x004fea000383ffff */
[----:B------:R-:W-:Y:S05]  /*8ea0*/  BRA `(.L_x_34) ;  /* 0xffffff9000e07947 */ /* 0x000fea000383ffff */
.L_x_40:
[----:B-1----:R1:W2:Y:S02]  /*8eb0*/  SYNCS.PHASECHK.TRANS64.TRYWAIT P0, [R3+URZ+0x1d0], R0 ;  /* 0x0001d000030075a7 */ /* 0x0022a400080011ff */
[----:B--2---:R-:W-:Y:S05]  /*8ec0*/  @!P0 NANOSLEEP.SYNCS 0x989680 ;  /* 0x009896800000895d */ /* 0x004fea0003900000 */
[----:B------:R-:W2:Y:S02]  /*8ed0*/  @!P0 SYNCS.PHASECHK.TRANS64 P0, [R3+URZ+0x1d0], R0 ;  /* 0x0001d000030085a7 */ /* 0x000ea400080010ff */
[----:B--2---:R-:W-:Y:S05]  /*8ee0*/  @!P0 BRA `(.L_x_40) ;  /* 0xfffffffc00f08947 */ /* 0x004fea000383ffff */
[----:B------:R-:W-:Y:S05]  /*8ef0*/  BRA `(.L_x_149) ;  /* 0xffffff9400887947 */ /* 0x000fea000383ffff */
.L_x_44:
[----:B-1----:R-:W-:-:S07]  /*8f00*/  MOV R0, UR4 ;  /* 0x0000000400007c02 */ /* 0x002fce0008000f00 */
.L_x_150:
[----:B-1----:R1:W2:Y:S02]  /*8f10*/  SYNCS.PHASECHK.TRANS64.TRYWAIT P0, [R0+URZ], R3 ;  /* 0x00000003000075a7 */ /* 0x0022a400080011ff */
[----:B--2---:R-:W-:Y:S05]  /*8f20*/  @!P0 NANOSLEEP.SYNCS 0x989680 ;  /* 0x009896800000895d */ /* 0x004fea0003900000 */
[----:B------:R-:W2:Y:S02]  /*8f30*/  @!P0 SYNCS.PHASECHK.TRANS64 P0, [R0+URZ], R3 ;  /* 0x00000003000085a7 */ /* 0x000ea400080010ff */
[----:B--2---:R-:W-:Y:S05]  /*8f40*/  @!P0 BRA `(.L_x_150) ;  /* 0xfffffffc00f08947 */ /* 0x004fea000383ffff */
[----:B------:R-:W-:Y:S05]  /*8f50*/  BRA `(.L_x_151) ;  /* 0xffffff9c002c7947 */ /* 0x000fea000383ffff */
.L_x_45:
[----:B------:R-:W-:-:S07]  /*8f60*/  MOV R0, UR5 ;  /* 0x0000000500007c02 */ /* 0x000fce0008000f00 */
.L_x_152:
[----:B-1----:R1:W2:Y:S02]  /*8f70*/  SYNCS.PHASECHK.TRANS64.TRYWAIT P0, [R0+URZ], R3 ;  /* 0x00000003000075a7 */ /* 0x0022a400080011ff */
[----:B--2---:R-:W-:Y:S05]  /*8f80*/  @!P0 NANOSLEEP.SYNCS 0x989680 ;  /* 0x009896800000895d */ /* 0x004fea0003900000 */
[----:B------:R-:W2:Y:S02]  /*8f90*/  @!P0 SYNCS.PHASECHK.TRANS64 P0, [R0+URZ], R3 ;  /* 0x00000003000085a7 */ /* 0x000ea400080010ff */
[----:B--2---:R-:W-:Y:S05]  /*8fa0*/  @!P0 BRA `(.L_x_152) ;  /* 0xfffffffc00f08947 */ /* 0x004fea000383ffff */
[----:B------:R-:W-:Y:S05]  /*8fb0*/  BRA `(.L_x_153) ;  /* 0xffffff9c00387947 */ /* 0x000fea000383ffff */
.L_x_46:
[----:B------:R-:W-:-:S07]  /*8fc0*/  MOV R0, UR5 ;  /* 0x0000000500007c02 */ /* 0x000fce0008000f00 */
.L_x_154:
[----:B-1----:R1:W2:Y:S02]  /*8fd0*/  SYNCS.PHASECHK.TRANS64.TRYWAIT P0, [R0+URZ], R3 ;  /* 0x00000003000075a7 */ /* 0x0022a400080011ff */
[----:B--2---:R-:W-:Y:S05]  /*8fe0*/  @!P0 NANOSLEEP.SYNCS 0x989680 ;  /* 0x009896800000895d */ /* 0x004fea0003900000 */
[----:B------:R-:W2:Y:S02]  /*8ff0*/  @!P0 SYNCS.PHASECHK.TRANS64 P0, [R0+URZ], R3 ;  /* 0x00000003000085a7 */ /* 0x000ea400080010ff */
[----:B--2---:R-:W-:Y:S05]  /*9000*/  @!P0 BRA `(.L_x_154) ;  /* 0xfffffffc00f08947 */ /* 0x004fea000383ffff */
[----:B------:R-:W-:Y:S05]  /*9010*/  BRA `(.L_x_155) ;  /* 0xffffff9c00447947 */ /* 0x000fea000383ffff */
.L_x_47:
[----:B------:R-:W-:-:S07]  /*9020*/  MOV R0, UR5 ;  /* 0x0000000500007c02 */ /* 0x000fce0008000f00 */
.L_x_156:
[----:B-1----:R1:W2:Y:S02]  /*9030*/  SYNCS.PHASECHK.TRANS64.TRYWAIT P0, [R0+URZ], R3 ;  /* 0x00000003000075a7 */ /* 0x0022a400080011ff */
[----:B--2---:R-:W-:Y:S05]  /*9040*/  @!P0 NANOSLEEP.SYNCS 0x989680 ;  /* 0x009896800000895d */ /* 0x004fea0003900000 */
[----:B------:R-:W2:Y:S02]  /*9050*/  @!P0 SYNCS.PHASECHK.TRANS64 P0, [R0+URZ], R3 ;  /* 0x00000003000085a7 */ /* 0x000ea400080010ff */
[----:B--2---:R-:W-:Y:S05]  /*9060*/  @!P0 BRA `(.L_x_156) ;  /* 0xfffffffc00f08947 */ /* 0x004fea000383ffff */
[----:B------:R-:W-:Y:S05]  /*9070*/  BRA `(.L_x_157) ;  /* 0xffffff9c00507947 */ /* 0x000fea000383ffff */
.L_x_48:
[----:B------:R-:W-:-:S07]  /*9080*/  MOV R0, UR5 ;  /* 0x0000000500007c02 */ /* 0x000fce0008000f00 */
.L_x_158:
[----:B-1----:R1:W2:Y:S02]  /*9090*/  SYNCS.PHASECHK.TRANS64.TRYWAIT P0, [R0+URZ], R3 ;  /* 0x00000003000075a7 */ /* 0x0022a400080011ff */
[----:B--2---:R-:W-:Y:S05]  /*90a0*/  @!P0 NANOSLEEP.SYNCS 0x989680 ;  /* 0x009896800000895d */ /* 0x004fea0003900000 */
[----:B------:R-:W2:Y:S02]  /*90b0*/  @!P0 SYNCS.PHASECHK.TRANS64 P0, [R0+URZ], R3 ;  /* 0x00000003000085a7 */ /* 0x000ea400080010ff */
[----:B--2---:R-:W-:Y:S05]  /*90c0*/  @!P0 BRA `(.L_x_158) ;  /* 0xfffffffc00f08947 */ /* 0x004fea000383ffff */
[----:B------:R-:W-:Y:S05]  /*90d0*/  BRA `(.L_x_159) ;  /* 0xffffff9c005c7947 */ /* 0x000fea000383ffff */
.L_x_49:
[----:B------:R-:W-:-:S07]  /*90e0*/  MOV R0, UR5 ;  /* 0x0000000500007c02 */ /* 0x000fce0008000f00 */
.L_x_160:
[----:B-1----:R1:W2:Y:S02]  /*90f0*/  SYNCS.PHASECHK.TRANS64.TRYWAIT P0, [R0+URZ], R3 ;  /* 0x00000003000075a7 */ /* 0x0022a400080011ff */
[----:B--2---:R-:W-:Y:S05]  /*9100*/  @!P0 NANOSLEEP.SYNCS 0x989680 ;  /* 0x009896800000895d */ /* 0x004fea0003900000 */
[----:B------:R-:W2:Y:S02]  /*9110*/  @!P0 SYNCS.PHASECHK.TRANS64 P0, [R0+URZ], R3 ;  /* 0x00000003000085a7 */ /* 0x000ea400080010ff */
[----:B--2---:R-:W-:Y:S05]  /*9120*/  @!P0 BRA `(.L_x_160) ;  /* 0xfffffffc00f08947 */ /* 0x004fea000383ffff */
[----:B------:R-:W-:Y:S05]  /*9130*/  BRA `(.L_x_161) ;  /* 0xffffff9c00687947 */ /* 0x000fea000383ffff */
.L_x_50:
[----:B------:R-:W-:-:S07]  /*9140*/  MOV R0, UR5 ;  /* 0x0000000500007c02 */ /* 0x000fce0008000f00 */
.L_x_162:
[----:B-1----:R1:W2:Y:S02]  /*9150*/  SYNCS.PHASECHK.TRANS64.TRYWAIT P0, [R0+URZ], R3 ;  /* 0x00000003000075a7 */ /* 0x0022a400080011ff */
[----:B--2---:R-:W-:Y:S05]  /*9160*/  @!P0 NANOSLEEP.SYNCS 0x989680 ;  /* 0x009896800000895d */ /* 0x004fea0003900000 */
[----:B------:R-:W2:Y:S02]  /*9170*/  @!P0 SYNCS.PHASECHK.TRANS64 P0, [R0+URZ], R3 ;  /* 0x00000003000085a7 */ /* 0x000ea400080010ff */
[----:B--2---:R-:W-:Y:S05]  /*9180*/  @!P0 BRA `(.L_x_162) ;  /* 0xfffffffc00f08947 */ /* 0x004fea000383ffff */
[----:B------:R-:W-:Y:S05]  /*9190*/  BRA `(.L_x_163) ;  /* 0xffffff9c00747947 */ /* 0x000fea000383ffff */
.L_x_51:
[----:B------:R-:W-:-:S07]  /*91a0*/  MOV R0, UR5 ;  /* 0x0000000500007c02 */ /* 0x000fce0008000f00 */
.L_x_164:
[----:B-1----:R1:W2:Y:S02]  /*91b0*/  SYNCS.PHASECHK.TRANS64.TRYWAIT P0, [R0+URZ], R3 ;  /* 0x00000003000075a7 */ /* 0x0022a400080011ff */
[----:B--2---:R-:W-:Y:S05]  /*91c0*/  @!P0 NANOSLEEP.SYNCS 0x989680 ;  /* 0x009896800000895d */ /* 0x004fea0003900000 */
[----:B------:R-:W2:Y:S02]  /*91d0*/  @!P0 SYNCS.PHASECHK.TRANS64 P0, [R0+URZ], R3 ;  /* 0x00000003000085a7 */ /* 0x000ea400080010ff */
[----:B--2---:R-:W-:Y:S05]  /*91e0*/  @!P0 BRA `(.L_x_164) ;  /* 0xfffffffc00f08947 */ /* 0x004fea000383ffff */
[----:B------:R-:W-:Y:S05]  /*91f0*/  BRA `(.L_x_165) ;  /* 0xffffff9c00807947 */ /* 0x000fea000383ffff */
.L_x_52:
[----:B------:R-:W-:-:S07]  /*9200*/  MOV R0, UR5 ;  /* 0x0000000500007c02 */ /* 0x000fce0008000f00 */
.L_x_166:
[----:B-1----:R1:W2:Y:S02]  /*9210*/  SYNCS.PHASECHK.TRANS64.TRYWAIT P0, [R0+URZ], R3 ;  /* 0x00000003000075a7 */ /* 0x0022a400080011ff */
[----:B--2---:R-:W-:Y:S05]  /*9220*/  @!P0 NANOSLEEP.SYNCS 0x989680 ;  /* 0x009896800000895d */ /* 0x004fea0003900000 */
[----:B------:R-:W2:Y:S02]  /*9230*/  @!P0 SYNCS.PHASECHK.TRANS64 P0, [R0+URZ], R3 ;  /* 0x00000003000085a7 */ /* 0x000ea400080010ff */
[----:B--2---:R-:W-:Y:S05]  /*9240*/  @!P0 BRA `(.L_x_166) ;  /* 0xfffffffc00f08947 */ /* 0x004fea000383ffff */
[----:B------:R-:W-:Y:S05]  /*9250*/  BRA `(.L_x_167) ;  /* 0xffffff9c008c7947 */ /* 0x000fea000383ffff */
.L_x_53:
[----:B------:R-:W-:-:S07]  /*9260*/  MOV R0, UR5 ;  /* 0x0000000500007c02 */ /* 0x000fce0008000f00 */
.L_x_168:
[----:B-1----:R1:W2:Y:S02]  /*9270*/  SYNCS.PHASECHK.TRANS64.TRYWAIT P0, [R0+URZ], R3 ;  /* 0x00000003000075a7 */ /* 0x0022a400080011ff */
[----:B--2---:R-:W-:Y:S05]  /*9280*/  @!P0 NANOSLEEP.SYNCS 0x989680 ;  /* 0x009896800000895d */ /* 0x004fea0003900000 */
[----:B------:R-:W2:Y:S02]  /*9290*/  @!P0 SYNCS.PHASECHK.TRANS64 P0, [R0+URZ], R3 ;  /* 0x00000003000085a7 */ /* 0x000ea400080010ff */
[----:B--2---:R-:W-:Y:S05]  /*92a0*/  @!P0 BRA `(.L_x_168) ;  /* 0xfffffffc00f08947 */ /* 0x004fea000383ffff */
[----:B------:R-:W-:Y:S05]  /*92b0*/  BRA `(.L_x_169) ;  /* 0xffffff9c00987947 */ /* 0x000fea000383ffff */
.L_x_54:
[----:B------:R-:W-:-:S07]  /*92c0*/  MOV R0, UR5 ;  /* 0x0000000500007c02 */ /* 0x000fce0008000f00 */
.L_x_170:
[----:B-1----:R1:W2:Y:S02]  /*92d0*/  SYNCS.PHASECHK.TRANS64.TRYWAIT P0, [R0+URZ], R3 ;  /* 0x00000003000075a7 */ /* 0x0022a400080011ff */
[----:B--2---:R-:W-:Y:S05]  /*92e0*/  @!P0 NANOSLEEP.SYNCS 0x989680 ;  /* 0x009896800000895d */ /* 0x004fea0003900000 */
[----:B------:R-:W2:Y:S02]  /*92f0*/  @!P0 SYNCS.PHASECHK.TRANS64 P0, [R0+URZ], R3 ;  /* 0x00000003000085a7 */ /* 0x000ea400080010ff */
[----:B--2---:R-:W-:Y:S05]  /*9300*/  @!P0 BRA `(.L_x_170) ;  /* 0xfffffffc00f08947 */ /* 0x004fea000383ffff */
[----:B------:R-:W-:Y:S05]  /*9310*/  BRA `(.L_x_171) ;  /* 0xffffff9c00a47947 */ /* 0x000fea000383ffff */
.L_x_55:
[----:B------:R-:W-:-:S07]  /*9320*/  MOV R0, UR5 ;  /* 0x0000000500007c02 */ /* 0x000fce0008000f00 */
.L_x_172:
[----:B-1----:R1:W2:Y:S02]  /*9330*/  SYNCS.PHASECHK.TRANS64.TRYWAIT P0, [R0+URZ], R3 ;  /* 0x00000003000075a7 */ /* 0x0022a400080011ff */
[----:B--2---:R-:W-:Y:S05]  /*9340*/  @!P0 NANOSLEEP.SYNCS 0x989680 ;  /* 0x009896800000895d */ /* 0x004fea0003900000 */
[----:B------:R-:W2:Y:S02]  /*9350*/  @!P0 SYNCS.PHASECHK.TRANS64 P0, [R0+URZ], R3 ;  /* 0x00000003000085a7 */ /* 0x000ea400080010ff */
[----:B--2---:R-:W-:Y:S05]  /*9360*/  @!P0 BRA `(.L_x_172) ;  /* 0xfffffffc00f08947 */ /* 0x004fea000383ffff */
[----:B------:R-:W-:Y:S05]  /*9370*/  BRA `(.L_x_173) ;  /* 0xffffff9c00b07947 */ /* 0x000fea000383ffff */
.L_x_56:
[----:B------:R-:W-:-:S07]  /*9380*/  MOV R0, UR5 ;  /* 0x0000000500007c02 */ /* 0x000fce0008000f00 */
.L_x_174:
[----:B-1----:R1:W2:Y:S02]  /*9390*/  SYNCS.PHASECHK.TRANS64.TRYWAIT P0, [R0+URZ], R3 ;  /* 0x00000003000075a7 */ /* 0x0022a400080011ff */
[----:B--2---:R-:W-:Y:S05]  /*93a0*/  @!P0 NANOSLEEP.SYNCS 0x989680 ;  /* 0x009896800000895d */ /* 0x004fea0003900000 */
[----:B------:R-:W2:Y:S02]  /*93b0*/  @!P0 SYNCS.PHASECHK.TRANS64 P0, [R0+URZ], R3 ;  /* 0x00000003000085a7 */ /* 0x000ea400080010ff */
[----:B--2---:R-:W-:Y:S05]  /*93c0*/  @!P0 BRA `(.L_x_174) ;  /* 0xfffffffc00f08947 */ /* 0x004fea000383ffff */
[----:B------:R-:W-:Y:S05]  /*93d0*/  BRA `(.L_x_175) ;  /* 0xffffff9c00bc7947 */ /* 0x000fea000383ffff */
.L_x_57:
[----:B------:R-:W-:-:S07]  /*93e0*/  MOV R0, UR5 ;  /* 0x0000000500007c02 */ /* 0x000fce0008000f00 */
.L_x_176:
[----:B-1----:R1:W2:Y:S02]  /*93f0*/  SYNCS.PHASECHK.TRANS64.TRYWAIT P0, [R0+URZ], R3 ;  /* 0x00000003000075a7 */ /* 0x0022a400080011ff */
[----:B--2---:R-:W-:Y:S05]  /*9400*/  @!P0 NANOSLEEP.SYNCS 0x989680 ;  /* 0x009896800000895d */ /* 0x004fea0003900000 */
[----:B------:R-:W2:Y:S02]  /*9410*/  @!P0 SYNCS.PHASECHK.TRANS64 P0, [R0+URZ], R3 ;  /* 0x00000003000085a7 */ /* 0x000ea400080010ff */
[----:B--2---:R-:W-:Y:S05]  /*9420*/  @!P0 BRA `(.L_x_176) ;  /* 0xfffffffc00f08947 */ /* 0x004fea000383ffff */
[----:B------:R-:W-:Y:S05]  /*9430*/  BRA `(.L_x_177) ;  /* 0xffffff9c00c87947 */ /* 0x000fea000383ffff */
.L_x_58:
[----:B------:R-:W-:-:S07]  /*9440*/  MOV R0, UR5 ;  /* 0x0000000500007c02 */ /* 0x000fce0008000f00 */
.L_x_178:
[----:B-1----:R1:W2:Y:S02]  /*9450*/  SYNCS.PHASECHK.TRANS64.TRYWAIT P0, [R0+URZ], R3 ;  /* 0x00000003000075a7 */ /* 0x0022a400080011ff */
[----:B--2---:R-:W-:Y:S05]  /*9460*/  @!P0 NANOSLEEP.SYNCS 0x989680 ;  /* 0x009896800000895d */ /* 0x004fea0003900000 */
[----:B------:R-:W2:Y:S02]  /*9470*/  @!P0 SYNCS.PHASECHK.TRANS64 P0, [R0+URZ], R3 ;  /* 0x00000003000085a7 */ /* 0x000ea400080010ff */
[----:B--2---:R-:W-:Y:S05]  /*9480*/  @!P0 BRA `(.L_x_178) ;  /* 0xfffffffc00f08947 */ /* 0x004fea000383ffff */
[----:B------:R-:W-:Y:S05]  /*9490*/  BRA `(.L_x_179) ;  /* 0xffffff9c00d47947 */ /* 0x000fea000383ffff */
.L_x_59:
[----:B------:R-:W-:-:S07]  /*94a0*/  MOV R0, UR5 ;  /* 0x0000000500007c02 */ /* 0x000fce0008000f00 */
.L_x_180:
[----:B-1----:R1:W2:Y:S02]  /*94b0*/  SYNCS.PHASECHK.TRANS64.TRYWAIT P0, [R0+URZ], R3 ;  /* 0x00000003000075a7 */ /* 0x0022a400080011ff */
[----:B--2---:R-:W-:Y:S05]  /*94c0*/  @!P0 NANOSLEEP.SYNCS 0x989680 ;  /* 0x009896800000895d */ /* 0x004fea0003900000 */
[----:B------:R-:W2:Y:S02]  /*94d0*/  @!P0 SYNCS.PHASECHK.TRANS64 P0, [R0+URZ], R3 ;  /* 0x00000003000085a7 */ /* 0x000ea400080010ff */
[----:B--2---:R-:W-:Y:S05]  /*94e0*/  @!P0 BRA `(.L_x_180) ;  /* 0xfffffffc00f08947 */ /* 0x004fea000383ffff */
[----:B------:R-:W-:Y:S05]  /*94f0*/  BRA `(.L_x_181) ;  /* 0xffffff9c00e07947 */ /* 0x000fea000383ffff */
.L_x_60:
[----:B------:R-:W-:-:S07]  /*9500*/  MOV R0, UR5 ;  /* 0x0000000500007c02 */ /* 0x000fce0008000f00 */
.L_x_182:
[----:B-1----:R1:W2:Y:S02]  /*9510*/  SYNCS.PHASECHK.TRANS64.TRYWAIT P0, [R0+URZ], R3 ;  /* 0x00000003000075a7 */ /* 0x0022a400080011ff */
[----:B--2---:R-:W-:Y:S05]  /*9520*/  @!P0 NANOSLEEP.SYNCS 0x989680 ;  /* 0x009896800000895d */ /* 0x004fea0003900000 */
[----:B------:R-:W2:Y:S02]  /*9530*/  @!P0 SYNCS.PHASECHK.TRANS64 P0, [R0+URZ], R3 ;  /* 0x00000003000085a7 */ /* 0x000ea400080010ff */
[----:B--2---:R-:W-:Y:S05]  /*9540*/  @!P0 BRA `(.L_x_182) ;  /* 0xfffffffc00f08947 */ /* 0x004fea000383ffff */
[----:B------:R-:W-:Y:S05]  /*9550*/  BRA `(.L_x_183) ;  /* 0xffffff9c00ec7947 */ /* 0x000fea000383ffff */
.L_x_61:
[----:B------:R-:W-:-:S07]  /*9560*/  MOV R0, UR5 ;  /* 0x0000000500007c02 */ /* 0x000fce0008000f00 */
.L_x_184:
[----:B-1----:R1:W2:Y:S02]  /*9570*/  SYNCS.PHASECHK.TRANS64.TRYWAIT P0, [R0+URZ], R3 ;  /* 0x00000003000075a7 */ /* 0x0022a400080011ff */
[----:B--2---:R-:W-:Y:S05]  /*9580*/  @!P0 NANOSLEEP.SYNCS 0x989680 ;  /* 0x009896800000895d */ /* 0x004fea0003900000 */
[----:B------:R-:W2:Y:S02]  /*9590*/  @!P0 SYNCS.PHASECHK.TRANS64 P0, [R0+URZ], R3 ;  /* 0x00000003000085a7 */ /* 0x000ea400080010ff */
[----:B--2---:R-:W-:Y:S05]  /*95a0*/  @!P0 BRA `(.L_x_184) ;  /* 0xfffffffc00f08947 */ /* 0x004fea000383ffff */
[----:B------:R-:W-:Y:S05]  /*95b0*/  BRA `(.L_x_185) ;  /* 0xffffff9c00f87947 */ /* 0x000fea000383ffff */
.L_x_62:
[----:B------:R-:W-:-:S07]  /*95c0*/  MOV R0, UR5 ;  /* 0x0000000500007c02 */ /* 0x000fce0008000f00 */
.L_x_186:
[----:B-1----:R1:W2:Y:S02]  /*95d0*/  SYNCS.PHASECHK.TRANS64.TRYWAIT P0, [R0+URZ], R3 ;  /* 0x00000003000075a7 */ /* 0x0022a400080011ff */
[----:B--2---:R-:W-:Y:S05]  /*95e0*/  @!P0 NANOSLEEP.SYNCS 0x989680 ;  /* 0x009896800000895d */ /* 0x004fea0003900000 */
[----:B------:R-:W2:Y:S02]  /*95f0*/  @!P0 SYNCS.PHASECHK.TRANS64 P0, [R0+URZ], R3 ;  /* 0x00000003000085a7 */ /* 0x000ea400080010ff */
[----:B--2---:R-:W-:Y:S05]  /*9600*/  @!P0 BRA `(.L_x_186) ;  /* 0xfffffffc00f08947 */ /* 0x004fea000383ffff */
[----:B------:R-:W-:Y:S05]  /*9610*/  BRA `(.L_x_187) ;  /* 0xffffffa000047947 */ /* 0x000fea000383ffff */
.L_x_63:
[----:B------:R-:W-:-:S07]  /*9620*/  MOV R0, UR5 ;  /* 0x0000000500007c02 */ /* 0x000fce0008000f00 */
.L_x_188:
[----:B-1----:R1:W2:Y:S02]  /*9630*/  SYNCS.PHASECHK.TRANS64.TRYWAIT P0, [R0+URZ], R3 ;  /* 0x00000003000075a7 */ /* 0x0022a400080011ff */
[----:B--2---:R-:W-:Y:S05]  /*9640*/  @!P0 NANOSLEEP.SYNCS 0x989680 ;  /* 0x009896800000895d */ /* 0x004fea0003900000 */
[----:B------:R-:W2:Y:S02]  /*9650*/  @!P0 SYNCS.PHASECHK.TRANS64 P0, [R0+URZ], R3 ;  /* 0x00000003000085a7 */ /* 0x000ea400080010ff */
[----:B--2---:R-:W-:Y:S05]  /*9660*/  @!P0 BRA `(.L_x_188) ;  /* 0xfffffffc00f08947 */ /* 0x004fea000383ffff */
[----:B------:R-:W-:Y:S05]  /*9670*/  BRA `(.L_x_189) ;  /* 0xffffffa000107947 */ /* 0x000fea000383ffff */
.L_x_64:
[----:B------:R-:W-:-:S07]  /*9680*/  MOV R0, UR5 ;  /* 0x0000000500007c02 */ /* 0x000fce0008000f00 */
.L_x_190:
[----:B-1----:R1:W2:Y:S02]  /*9690*/  SYNCS.PHASECHK.TRANS64.TRYWAIT P0, [R0+URZ], R3 ;  /* 0x00000003000075a7 */ /* 0x0022a400080011ff */
[----:B--2---:R-:W-:Y:S05]  /*96a0*/  @!P0 NANOSLEEP.SYNCS 0x989680 ;  /* 0x009896800000895d */ /* 0x004fea0003900000 */
[----:B------:R-:W2:Y:S02]  /*96b0*/  @!P0 SYNCS.PHASECHK.TRANS64 P0, [R0+URZ], R3 ;  /* 0x00000003000085a7 */ /* 0x000ea400080010ff */
[----:B--2---:R-:W-:Y:S05]  /*96c0*/  @!P0 BRA `(.L_x_190) ;  /* 0xfffffffc00f08947 */ /* 0x004fea000383ffff */
[----:B------:R-:W-:Y:S05]  /*96d0*/  BRA `(.L_x_191) ;  /* 0xffffffa0001c7947 */ /* 0x000fea000383ffff */
.L_x_65:
[----:B------:R-:W-:-:S07]  /*96e0*/  MOV R0, UR5 ;  /* 0x0000000500007c02 */ /* 0x000fce0008000f00 */
.L_x_192:
[----:B-1----:R1:W2:Y:S02]  /*96f0*/  SYNCS.PHASECHK.TRANS64.TRYWAIT P0, [R0+URZ], R3 ;  /* 0x00000003000075a7 */ /* 0x0022a400080011ff */
[----:B--2---:R-:W-:Y:S05]  /*9700*/  @!P0 NANOSLEEP.SYNCS 0x989680 ;  /* 0x009896800000895d */ /* 0x004fea0003900000 */
[----:B------:R-:W2:Y:S02]  /*9710*/  @!P0 SYNCS.PHASECHK.TRANS64 P0, [R0+URZ], R3 ;  /* 0x00000003000085a7 */ /* 0x000ea400080010ff */
[----:B--2---:R-:W-:Y:S05]  /*9720*/  @!P0 BRA `(.L_x_192) ;  /* 0xfffffffc00f08947 */ /* 0x004fea000383ffff */
[----:B------:R-:W-:Y:S05]  /*9730*/  BRA `(.L_x_193) ;  /* 0xffffffa000287947 */ /* 0x000fea000383ffff */
.L_x_66:
[----:B------:R-:W-:-:S07]  /*9740*/  MOV R0, UR5 ;  /* 0x0000000500007c02 */ /* 0x000fce0008000f00 */
.L_x_194:
[----:B-1----:R1:W2:Y:S02]  /*9750*/  SYNCS.PHASECHK.TRANS64.TRYWAIT P0, [R0+URZ], R3 ;  /* 0x00000003000075a7 */ /* 0x0022a400080011ff */
[----:B--2---:R-:W-:Y:S05]  /*9760*/  @!P0 NANOSLEEP.SYNCS 0x989680 ;  /* 0x009896800000895d */ /* 0x004fea0003900000 */
[----:B------:R-:W2:Y:S02]  /*9770*/  @!P0 SYNCS.PHASECHK.TRANS64 P0, [R0+URZ], R3 ;  /* 0x00000003000085a7 */ /* 0x000ea400080010ff */
[----:B--2---:R-:W-:Y:S05]  /*9780*/  @!P0 BRA `(.L_x_194) ;  /* 0xfffffffc00f08947 */ /* 0x004fea000383ffff */
[----:B------:R-:W-:Y:S05]  /*9790*/  BRA `(.L_x_195) ;  /* 0xffffffa000347947 */ /* 0x000fea000383ffff */
.L_x_67:
[----:B------:R-:W-:-:S07]  /*97a0*/  MOV R0, UR5 ;  /* 0x0000000500007c02 */ /* 0x000fce0008000f00 */
.L_x_196:
[----:B-1----:R1:W2:Y:S02]  /*97b0*/  SYNCS.PHASECHK.TRANS64.TRYWAIT P0, [R0+URZ], R3 ;  /* 0x00000003000075a7 */ /* 0x0022a400080011ff */
[----:B--2---:R-:W-:Y:S05]  /*97c0*/  @!P0 NANOSLEEP.SYNCS 0x989680 ;  /* 0x009896800000895d */ /* 0x004fea0003900000 */
[----:B------:R-:W2:Y:S02]  /*97d0*/  @!P0 SYNCS.PHASECHK.TRANS64 P0, [R0+URZ], R3 ;  /* 0x00000003000085a7 */ /* 0x000ea400080010ff */
[----:B--2---:R-:W-:Y:S05]  /*97e0*/  @!P0 BRA `(.L_x_196) ;  /* 0xfffffffc00f08947 */ /* 0x004fea000383ffff */
[----:B------:R-:W-:Y:S05]  /*97f0*/  BRA `(.L_x_197) ;  /* 0xffffffa000407947 */ /* 0x000fea000383ffff */
.L_x_68:
[----:B------:R-:W-:-:S07]  /*9800*/  MOV R0, UR5 ;  /* 0x0000000500007c02 */ /* 0x000fce0008000f00 */
.L_x_198:
[----:B-1----:R1:W2:Y:S02]  /*9810*/  SYNCS.PHASECHK.TRANS64.TRYWAIT P0, [R0+URZ], R3 ;  /* 0x00000003000075a7 */ /* 0x0022a400080011ff */
[----:B--2---:R-:W-:Y:S05]  /*9820*/  @!P0 NANOSLEEP.SYNCS 0x989680 ;  /* 0x009896800000895d */ /* 0x004fea0003900000 */
[----:B------:R-:W2:Y:S02]  /*9830*/  @!P0 SYNCS.PHASECHK.TRANS64 P0, [R0+URZ], R3 ;  /* 0x00000003000085a7 */ /* 0x000ea400080010ff */
[----:B--2---:R-:W-:Y:S05]  /*9840*/  @!P0 BRA `(.L_x_198) ;  /* 0xfffffffc00f08947 */ /* 0x004fea000383ffff */
[----:B------:R-:W-:Y:S05]  /*9850*/  BRA `(.L_x_199) ;  /* 0xffffffa0004c7947 */ /* 0x000fea000383ffff */
.L_x_71:
[----:B--2---:R2:W3:Y:S02]  /*9860*/  SYNCS.PHASECHK.TRANS64.TRYWAIT P0, [R2+URZ+0x230], R5 ;  /* 0x00023005020075a7 */ /* 0x0044e400080011ff */
[----:B---3--:R-:W-:Y:S05]  /*9870*/  @!P0 NANOSLEEP.SYNCS 0x989680 ;  /* 0x009896800000895d */ /* 0x008fea0003900000 */
[----:B------:R-:W3:Y:S02]  /*9880*/  @!P0 SYNCS.PHASECHK.TRANS64 P0, [R2+URZ+0x230], R5 ;  /* 0x00023005020085a7 */ /* 0x000ee400080010ff */
[----:B---3--:R-:W-:Y:S05]  /*9890*/  @!P0 BRA `(.L_x_71) ;  /* 0xfffffffc00f08947 */ /* 0x008fea000383ffff */
[----:B------:R-:W-:Y:S05]  /*98a0*/  BRA `(.L_x_200) ;  /* 0xffffffa000a87947 */ /* 0x000fea000383ffff */
.L_x_72:
[----:B------:R-:W-:-:S07]  /*98b0*/  MOV R2, UR4 ;  /* 0x0000000400027c02 */ /* 0x000fce0008000f00 */
.L_x_201:
[----:B--2---:R2:W3:Y:S02]  /*98c0*/  SYNCS.PHASECHK.TRANS64.TRYWAIT P0, [R2+URZ+0x1e0], R5 ;  /* 0x0001e005020075a7 */ /* 0x0044e400080011ff */
[----:B---3--:R-:W-:Y:S05]  /*98d0*/  @!P0 NANOSLEEP.SYNCS 0x989680 ;  /* 0x009896800000895d */ /* 0x008fea0003900000 */
[----:B------:R-:W3:Y:S02]  /*98e0*/  @!P0 SYNCS.PHASECHK.TRANS64 P0, [R2+URZ+0x1e0], R5 ;  /* 0x0001e005020085a7 */ /* 0x000ee400080010ff */
[----:B---3--:R-:W-:Y:S05]  /*98f0*/  @!P0 BRA `(.L_x_201) ;  /* 0xfffffffc00f08947 */ /* 0x008fea000383ffff */
[----:B------:R-:W-:Y:S05]  /*9900*/  BRA `(.L_x_202) ;  /* 0xffffffa000b87947 */ /* 0x000fea000383ffff */
.L_x_73:
[----:B--2---:R2:W3:Y:S02]  /*9910*/  SYNCS.PHASECHK.TRANS64.TRYWAIT P1, [R2+URZ+0x1d0], R5 ;  /* 0x0001d005020075a7 */ /* 0x0044e400080211ff */
[----:B---3--:R-:W-:Y:S05]  /*9920*/  @!P1 NANOSLEEP.SYNCS 0x989680 ;  /* 0x009896800000995d */ /* 0x008fea0003900000 */
[----:B------:R-:W3:Y:S02]  /*9930*/  @!P1 SYNCS.PHASECHK.TRANS64 P1, [R2+URZ+0x1d0], R5 ;  /* 0x0001d005020095a7 */ /* 0x000ee400080210ff */
[----:B---3--:R-:W-:Y:S05]  /*9940*/  @!P1 BRA `(.L_x_73) ;  /* 0xfffffffc00f09947 */ /* 0x008fea000383ffff */
[----:B------:R-:W-:Y:S05]  /*9950*/  BRA `(.L_x_203) ;  /* 0xffffffa000e87947 */ /* 0x000fea000383ffff */
.L_x_76:
[----:B------:R-:W-:-:S07]  /*9960*/  MOV R0, UR4 ;  /* 0x0000000400007c02 */ /* 0x000fce0008000f00 */
.L_x_204:
[----:B--2---:R2:W3:Y:S02]  /*9970*/  SYNCS.PHASECHK.TRANS64.TRYWAIT P0, [R0+URZ+0x1e0], R3 ;  /* 0x0001e003000075a7 */ /* 0x0044e400080011ff */
[----:B---3--:R-:W-:Y:S05]  /*9980*/  @!P0 NANOSLEEP.SYNCS 0x989680 ;  /* 0x009896800000895d */ /* 0x008fea0003900000 */
[----:B------:R-:W3:Y:S02]  /*9990*/  @!P0 SYNCS.PHASECHK.TRANS64 P0, [R0+URZ+0x1e0], R3 ;  /* 0x0001e003000085a7 */ /* 0x000ee400080010ff */
[----:B---3--:R-:W-:Y:S05]  /*99a0*/  @!P0 BRA `(.L_x_204) ;  /* 0xfffffffc00f08947 */ /* 0x008fea000383ffff */
[----:B------:R-:W-:Y:S05]  /*99b0*/  BRA `(.L_x_75) ;  /* 0xffffffa4003c7947 */ /* 0x000fea000383ffff */
.L_x_85:
[----:B--2---:R-:W-:-:S04]  /*99c0*/  MOV R0, UR5 ;  /* 0x0000000500007c02 */ /* 0x004fc80008000f00 */
[----:B------:R2:W3:Y:S03]  /*99d0*/  SYNCS.PHASECHK.TRANS64.TRYWAIT P0, [R0+URZ+0x8], R7 ;  /* 0x00000807000075a7 */ /* 0x0004e600080011ff */
[----:B---3--:R-:W-:Y:S05]  /*99e0*/  @!P0 NANOSLEEP.SYNCS 0x989680 ;  /* 0x009896800000895d */ /* 0x008fea0003900000 */
[----:B------:R-:W3:Y:S02]  /*99f0*/  @!P0 SYNCS.PHASECHK.TRANS64 P0, [R0+URZ+0x8], R7 ;  /* 0x00000807000085a7 */ /* 0x000ee400080010ff */
[----:B---3--:R-:W-:Y:S05]  /*9a00*/  @!P0 BRA `(.L_x_85) ;  /* 0xfffffffc00ec8947 */ /* 0x008fea000383ffff */
[----:B------:R-:W-:Y:S05]  /*9a10*/  BRA `(.L_x_84) ;  /* 0xffffffa400f07947 */ /* 0x000fea000383ffff */
.L_x_87:
[----:B------:R-:W-:Y:S01]  /*9a20*/  BSSY B0, `(.L_x_205) ;  /* 0x0000006000007945 */ /* 0x000fe20003800000 */
[----:B------:R-:W-:-:S07]  /*9a30*/  MOV R15, 0xffffffff ;  /* 0xffffffff000f7802 */ /* 0x000fce0000000f00 */
[----:B-12--5:R-:W-:Y:S05]  /*9a40*/  WARPSYNC.COLLECTIVE R15, `(.L_x_206) ;  /* 0x000000000f0c7348 */ /* 0x026fea0003c00000 */
[----:B------:R-:W-:Y:S02]  /*9a50*/  ELECT P6, UR79, PT ;  /* 0x00000000004f782f */ /* 0x000fe400038c0000 */
[----:B------:R-:W-:Y:S01]  /*9a60*/  MOV R14, UR79 ;  /* 0x0000004f000e7c02 */ /* 0x000fe20008000f00 */
[----:B-12--5:R-:W-:Y:S10]  /*9a70*/  ENDCOLLECTIVE ;  /* 0x000000000000791b */ /* 0x026ff40003800000 */
.L_x_206:
[----:B------:R-:W-:Y:S05]  /*9a80*/  BSYNC B0 ;  /* 0x0000000000007941 */ /* 0x000fea0003800000 */
.L_x_205:
[----:B------:R-:W-:Y:S05]  /*9a90*/  BRA `(.L_x_207) ;  /* 0xffffffa800207947 */ /* 0x000fea000383ffff */
.L_x_89:
[----:B--2---:R-:W-:-:S04]  /*9aa0*/  MOV R0, UR5 ;  /* 0x0000000500007c02 */ /* 0x004fc80008000f00 */
[----:B------:R2:W3:Y:S03]  /*9ab0*/  SYNCS.PHASECHK.TRANS64.TRYWAIT P0, [R0+URZ+0x8], R5 ;  /* 0x00000805000075a7 */ /* 0x0004e600080011ff */
[----:B---3--:R-:W-:Y:S05]  /*9ac0*/  @!P0 NANOSLEEP.SYNCS 0x989680 ;  /* 0x009896800000895d */ /* 0x008fea0003900000 */
[----:B------:R-:W3:Y:S02]  /*9ad0*/  @!P0 SYNCS.PHASECHK.TRANS64 P0, [R0+URZ+0x8], R5 ;  /* 0x00000805000085a7 */ /* 0x000ee400080010ff */
[----:B---3--:R-:W-:Y:S05]  /*9ae0*/  @!P0 BRA `(.L_x_89) ;  /* 0xfffffffc00ec8947 */ /* 0x008fea000383ffff */
[----:B------:R-:W-:Y:S05]  /*9af0*/  BRA `(.L_x_88) ;  /* 0xffffffa800247947 */ /* 0x000fea000383ffff */
.L_x_90:
[----:B-1----:R1:W2:Y:S02]  /*9b00*/  SYNCS.PHASECHK.TRANS64.TRYWAIT P0, [R0+URZ+0x1d0], R5 ;  /* 0x0001d005000075a7 */ /* 0x0022a400080011ff */
[----:B--2---:R-:W-:Y:S05]  /*9b10*/  @!P0 NANOSLEEP.SYNCS 0x989680 ;  /* 0x009896800000895d */ /* 0x004fea0003900000 */
[----:B------:R-:W2:Y:S02]  /*9b20*/  @!P0 SYNCS.PHASECHK.TRANS64 P0, [R0+URZ+0x1d0], R5 ;  /* 0x0001d005000085a7 */ /* 0x000ea400080010ff */
[----:B--2---:R-:W-:Y:S05]  /*9b30*/  @!P0 BRA `(.L_x_90) ;  /* 0xfffffffc00f08947 */ /* 0x004fea000383ffff */
[----:B------:R-:W-:Y:S05]  /*9b40*/  BRA `(.L_x_208) ;  /* 0xffffffac00007947 */ /* 0x000fea000383ffff */
.L_x_92:
[----:B------:R-:W-:-:S07]  /*9b50*/  MOV R0, UR23 ;  /* 0x0000001700007c02 */ /* 0x000fce0008000f00 */
.L_x_209:
[----:B-1----:R1:W2:Y:S02]  /*9b60*/  SYNCS.PHASECHK.TRANS64.TRYWAIT P0, [R0+URZ+0x210], R5 ;  /* 0x00021005000075a7 */ /* 0x0022a400080011ff */
[----:B--2---:R-:W-:Y:S05]  /*9b70*/  @!P0 NANOSLEEP.SYNCS 0x989680 ;  /* 0x009896800000895d */ /* 0x004fea0003900000 */
[----:B------:R-:W2:Y:S02]  /*9b80*/  @!P0 SYNCS.PHASECHK.TRANS64 P0, [R0+URZ+0x210], R5 ;  /* 0x00021005000085a7 */ /* 0x000ea400080010ff */
[----:B--2---:R-:W-:Y:S05]  /*9b90*/  @!P0 BRA `(.L_x_209) ;  /* 0xfffffffc00f08947 */ /* 0x004fea000383ffff */
[----:B------:R-:W-:Y:S05]  /*9ba0*/  BRA `(.L_x_210) ;  /* 0xffffffac004c7947 */ /* 0x000fea000383ffff */
.L_x_95:
[----:B------:R-:W-:Y:S07]  /*9bb0*/  MOV R0, UR5 ;  /* 0x0000000500007c02 */ /* 0x000fee0008000f00 */
.L_x_211:
[----:B-1----:R1:W2:Y:S02]  /*9bc0*/  SYNCS.PHASECHK.TRANS64.TRYWAIT P0, [R0+URZ], R5 ;  /* 0x00000005000075a7 */ /* 0x0022a400080011ff */
[----:B--2---:R-:W-:Y:S05]  /*9bd0*/  @!P0 NANOSLEEP.SYNCS 0x989680 ;  /* 0x009896800000895d */ /* 0x004fea0003900000 */
[----:B------:R-:W2:Y:S02]  /*9be0*/  @!P0 SYNCS.PHASECHK.TRANS64 P0, [R0+URZ], R5 ;  /* 0x00000005000085a7 */ /* 0x000ea400080010ff */
[----:B--2---:R-:W-:Y:S05]  /*9bf0*/  @!P0 BRA `(.L_x_211) ;  /* 0xfffffffc00f08947 */ /* 0x004fea000383ffff */
[----:B------:R-:W-:Y:S05]  /*9c00*/  BRA `(.L_x_94) ;  /* 0xffffffac00607947 */ /* 0x000fea000383ffff */
.L_x_99:
[----:B-1----:R-:W-:-:S07]  /*9c10*/  MOV R0, UR4 ;  /* 0x0000000400007c02 */ /* 0x002fce0008000f00 */
.L_x_212:
[----:B-1----:R1:W2:Y:S02]  /*9c20*/  SYNCS.PHASECHK.TRANS64.TRYWAIT P0, [R0+URZ], R3 ;  /* 0x00000003000075a7 */ /* 0x0022a400080011ff */
[----:B--2---:R-:W-:Y:S05]  /*9c30*/  @!P0 NANOSLEEP.SYNCS 0x989680 ;  /* 0x009896800000895d */ /* 0x004fea0003900000 */
[----:B------:R-:W2:Y:S02]  /*9c40*/  @!P0 SYNCS.PHASECHK.TRANS64 P0, [R0+URZ], R3 ;  /* 0x00000003000085a7 */ /* 0x000ea400080010ff */
[----:B--2---:R-:W-:Y:S05]  /*9c50*/  @!P0 BRA `(.L_x_212) ;  /* 0xfffffffc00f08947 */ /* 0x004fea000383ffff */
[----:B------:R-:W-:Y:S05]  /*9c60*/  BRA `(.L_x_213) ;  /* 0xffffffb0002c7947 */ /* 0x000fea000383ffff */
.L_x_100:
[----:B------:R-:W-:-:S07]  /*9c70*/  MOV R0, UR5 ;  /* 0x0000000500007c02 */ /* 0x000fce0008000f00 */
.L_x_214:
[----:B-1----:R1:W2:Y:S02]  /*9c80*/  SYNCS.PHASECHK.TRANS64.TRYWAIT P0, [R0+URZ], R3 ;  /* 0x00000003000075a7 */ /* 0x0022a400080011ff */
[----:B--2---:R-:W-:Y:S05]  /*9c90*/  @!P0 NANOSLEEP.SYNCS 0x989680 ;  /* 0x009896800000895d */ /* 0x004fea0003900000 */
[----:B------:R-:W2:Y:S02]  /*9ca0*/  @!P0 SYNCS.PHASECHK.TRANS64 P0, [R0+URZ], R3 ;  /* 0x00000003000085a7 */ /* 0x000ea400080010ff */
[----:B--2---:R-:W-:Y:S05]  /*9cb0*/  @!P0 BRA `(.L_x_214) ;  /* 0xfffffffc00f08947 */ /* 0x004fea000383ffff */
[----:B------:R-:W-:Y:S05]  /*9cc0*/  BRA `(.L_x_215) ;  /* 0xffffffb000387947 */ /* 0x000fea000383ffff */
.L_x_101:
[----:B------:R-:W-:-:S07]  /*9cd0*/  MOV R0, UR5 ;  /* 0x0000000500007c02 */ /* 0x000fce0008000f00 */
.L_x_216:
[----:B-1----:R1:W2:Y:S02]  /*9ce0*/  SYNCS.PHASECHK.TRANS64.TRYWAIT P0, [R0+URZ], R3 ;  /* 0x00000003000075a7 */ /* 0x0022a400080011ff */
[----:B--2---:R-:W-:Y:S05]  /*9cf0*/  @!P0 NANOSLEEP.SYNCS 0x989680 ;  /* 0x009896800000895d */ /* 0x004fea0003900000 */
[----:B------:R-:W2:Y:S02]  /*9d00*/  @!P0 SYNCS.PHASECHK.TRANS64 P0, [R0+URZ], R3 ;  /* 0x00000003000085a7 */ /* 0x000ea400080010ff */
[----:B--2---:R-:W-:Y:S05]  /*9d10*/  @!P0 BRA `(.L_x_216) ;  /* 0xfffffffc00f08947 */ /* 0x004fea000383ffff */
[----:B------:R-:W-:Y:S05]  /*9d20*/  BRA `(.L_x_217) ;  /* 0xffffffb000447947 */ /* 0x000fea000383ffff */
.L_x_104:
[----:B------:R-:W-:-:S07]  /*9d30*/  MOV R0, UR17 ;  /* 0x0000001100007c02 */ /* 0x000fce0008000f00 */
.L_x_218:
[----:B-1----:R1:W2:Y:S02]  /*9d40*/  SYNCS.PHASECHK.TRANS64.TRYWAIT P1, [R0+URZ+0x250], R3 ;  /* 0x00025003000075a7 */ /* 0x0022a400080211ff */
[----:B--2---:R-:W-:Y:S05]  /*9d50*/  @!P1 NANOSLEEP.SYNCS 0x989680 ;  /* 0x009896800000995d */ /* 0x004fea0003900000 */
[----:B------:R-:W2:Y:S02]  /*9d60*/  @!P1 SYNCS.PHASECHK.TRANS64 P1, [R0+URZ+0x250], R3 ;  /* 0x00025003000095a7 */ /* 0x000ea400080210ff */
[----:B--2---:R-:W-:Y:S05]  /*9d70*/  @!P1 BRA `(.L_x_218) ;  /* 0xfffffffc00f09947 */ /* 0x004fea000383ffff */
[----:B------:R-:W-:Y:S05]  /*9d80*/  BRA `(.L_x_219) ;  /* 0xffffffb000907947 */ /* 0x000fea000383ffff */
.L_x_109:
[----:B---3--:R3:W4:Y:S02]  /*9d90*/  SYNCS.PHASECHK.TRANS64.TRYWAIT P0, [R12+URZ+0x1d0], R9 ;  /* 0x0001d0090c0075a7 */ /* 0x00872400080011ff */
[----:B----4-:R-:W-:Y:S05]  /*9da0*/  @!P0 NANOSLEEP.SYNCS 0x989680 ;  /* 0x009896800000895d */ /* 0x010fea0003900000 */
[----:B------:R-:W4:Y:S02]  /*9db0*/  @!P0 SYNCS.PHASECHK.TRANS64 P0, [R12+URZ+0x1d0], R9 ;  /* 0x0001d0090c0085a7 */ /* 0x000f2400080010ff */
[----:B----4-:R-:W-:Y:S05]  /*9dc0*/  @!P0 BRA `(.L_x_109) ;  /* 0xfffffffc00f08947 */ /* 0x010fea000383ffff */
[----:B------:R-:W-:Y:S05]  /*9dd0*/  BRA `(.L_x_220) ;  /* 0xffffffb400b07947 */ /* 0x000fea000383ffff */
.L_x_112:
[----:B------:R-:W-:Y:S07]  /*9de0*/  MOV R0, UR21 ;  /* 0x0000001500007c02 */ /* 0x000fee0008000f00 */
.L_x_221:
[----:B-1----:R1:W3:Y:S02]  /*9df0*/  SYNCS.PHASECHK.TRANS64.TRYWAIT P2, [R0+URZ+0x1c8], R11 ;  /* 0x0001c80b000075a7 */ /* 0x0022e400080411ff */
[----:B---3--:R-:W-:Y:S05]  /*9e00*/  @!P2 NANOSLEEP.SYNCS 0x989680 ;  /* 0x009896800000a95d */ /* 0x008fea0003900000 */
[----:B------:R-:W3:Y:S02]  /*9e10*/  @!P2 SYNCS.PHASECHK.TRANS64 P2, [R0+URZ+0x1c8], R11 ;  /* 0x0001c80b0000a5a7 */ /* 0x000ee400080410ff */
[----:B---3--:R-:W-:Y:S05]  /*9e20*/  @!P2 BRA `(.L_x_221) ;  /* 0xfffffffc00f0a947 */ /* 0x008fea000383ffff */
[----:B------:R-:W-:Y:S05]  /*9e30*/  BRA `(.L_x_111) ;  /* 0xffffffbc00187947 */ /* 0x000fea000383ffff */
.L_x_115:
[----:B---3--:R-:W-:Y:S07]  /*9e40*/  MOV R0, UR21 ;  /* 0x0000001500007c02 */ /* 0x008fee0008000f00 */
.L_x_222:
[----:B-1----:R1:W3:Y:S02]  /*9e50*/  SYNCS.PHASECHK.TRANS64.TRYWAIT P0, [R0+URZ+0x1b0], R9 ;  /* 0x0001b009000075a7 */ /* 0x0022e400080011ff */
[----:B---3--:R-:W-:Y:S05]  /*9e60*/  @!P0 NANOSLEEP.SYNCS 0x989680 ;  /* 0x009896800000895d */ /* 0x008fea0003900000 */
[----:B------:R-:W3:Y:S02]  /*9e70*/  @!P0 SYNCS.PHASECHK.TRANS64 P0, [R0+URZ+0x1b0], R9 ;  /* 0x0001b009000085a7 */ /* 0x000ee400080010ff */
[----:B---3--:R-:W-:Y:S05]  /*9e80*/  @!P0 BRA `(.L_x_222) ;  /* 0xfffffffc00f08947 */ /* 0x008fea000383ffff */
[----:B------:R-:W-:Y:S05]  /*9e90*/  BRA `(.L_x_223) ;  /* 0xffffffbc00747947 */ /* 0x000fea000383ffff */
.L_x_116:
[----:B------:R-:W-:Y:S07]  /*9ea0*/  MOV R0, UR21 ;  /* 0x0000001500007c02 */ /* 0x000fee0008000f00 */
.L_x_224:
[----:B-1----:R1:W3:Y:S02]  /*9eb0*/  SYNCS.PHASECHK.TRANS64.TRYWAIT P0, [R0+URZ+0x1b8], R9 ;  /* 0x0001b809000075a7 */ /* 0x0022e400080011ff */
[----:B---3--:R-:W-:Y:S05]  /*9ec0*/  @!P0 NANOSLEEP.SYNCS 0x989680 ;  /* 0x009896800000895d */ /* 0x008fea0003900000 */
[----:B------:R-:W3:Y:S02]  /*9ed0*/  @!P0 SYNCS.PHASECHK.TRANS64 P0, [R0+URZ+0x1b8], R9 ;  /* 0x0001b809000085a7 */ /* 0x000ee400080010ff */
[----:B---3--:R-:W-:Y:S05]  /*9ee0*/  @!P0 BRA `(.L_x_224) ;  /* 0xfffffffc00f08947 */ /* 0x008fea000383ffff */
[----:B------:R-:W-:Y:S05]  /*9ef0*/  BRA `(.L_x_225) ;  /* 0xffffffbc00cc7947 */ /* 0x000fea000383ffff */
.L_x_118:
[----:B------:R-:W-:-:S07]  /*9f00*/  MOV R0, UR21 ;  /* 0x0000001500007c02 */ /* 0x000fce0008000f00 */
.L_x_226:
[----:B-1----:R1:W4:Y:S02]  /*9f10*/  SYNCS.PHASECHK.TRANS64.TRYWAIT P0, [R0+URZ+0x1b0], R3 ;  /* 0x0001b003000075a7 */ /* 0x00232400080011ff */
[----:B----4-:R-:W-:Y:S05]  /*9f20*/  @!P0 NANOSLEEP.SYNCS 0x989680 ;  /* 0x009896800000895d */ /* 0x010fea0003900000 */
[----:B------:R-:W4:Y:S02]  /*9f30*/  @!P0 SYNCS.PHASECHK.TRANS64 P0, [R0+URZ+0x1b0], R3 ;  /* 0x0001b003000085a7 */ /* 0x000f2400080010ff */
[----:B----4-:R-:W-:Y:S05]  /*9f40*/  @!P0 BRA `(.L_x_226) ;  /* 0xfffffffc00f08947 */ /* 0x010fea000383ffff */
[----:B------:R-:W-:Y:S05]  /*9f50*/  BRA `(.L_x_227) ;  /* 0xffffffc000587947 */ /* 0x000fea000383ffff */
.L_x_120:
[----:B--2---:R2:W3:Y:S02]  /*9f60*/  SYNCS.PHASECHK.TRANS64.TRYWAIT P0, [R3+URZ+0x1d0], R0 ;  /* 0x0001d000030075a7 */ /* 0x0044e400080011ff */
[----:B---3--:R-:W-:Y:S05]  /*9f70*/  @!P0 NANOSLEEP.SYNCS 0x989680 ;  /* 0x009896800000895d */ /* 0x008fea0003900000 */
[----:B------:R-:W3:Y:S02]  /*9f80*/  @!P0 SYNCS.PHASECHK.TRANS64 P0, [R3+URZ+0x1d0], R0 ;  /* 0x0001d000030085a7 */ /* 0x000ee400080010ff */
[----:B---3--:R-:W-:Y:S05]  /*9f90*/  @!P0 BRA `(.L_x_120) ;  /* 0xfffffffc00f08947 */ /* 0x008fea000383ffff */
[----:B------:R-:W-:Y:S05]  /*9fa0*/  BRA `(.L_x_228) ;  /* 0xffffffc4001c7947 */ /* 0x000fea000383ffff */
.L_x_131:
[----:B-1----:R1:W2:Y:S02]  /*9fb0*/  SYNCS.PHASECHK.TRANS64.TRYWAIT P1, [R3+URZ+0x1a0], R0 ;  /* 0x0001a000030075a7 */ /* 0x0022a400080211ff */
[----:B--2---:R-:W-:Y:S05]  /*9fc0*/  @!P1 NANOSLEEP.SYNCS 0x989680 ;  /* 0x009896800000995d */ /* 0x004fea0003900000 */
[----:B------:R-:W2:Y:S02]  /*9fd0*/  @!P1 SYNCS.PHASECHK.TRANS64 P1, [R3+URZ+0x1a0], R0 ;  /* 0x0001a000030095a7 */ /* 0x000ea400080210ff */
[----:B--2---:R-:W-:Y:S05]  /*9fe0*/  @!P1 BRA `(.L_x_131) ;  /* 0xfffffffc00f09947 */ /* 0x004fea000383ffff */
[----:B------:R-:W-:Y:S05]  /*9ff0*/  BRA `(.L_x_130) ;  /* 0xffffffd000747947 */ /* 0x000fea000383ffff */
.L_x_133:
[----:B-1----:R1:W3:Y:S02]  /*a000*/  SYNCS.PHASECHK.TRANS64.TRYWAIT P0, [R92+URZ+0x1f0], R5 ;  /* 0x0001f0055c0075a7 */ /* 0x0022e400080011ff */
[----:B---3--:R-:W-:Y:S05]  /*a010*/  @!P0 NANOSLEEP.SYNCS 0x989680 ;  /* 0x009896800000895d */ /* 0x008fea0003900000 */
[----:B------:R-:W3:Y:S02]  /*a020*/  @!P0 SYNCS.PHASECHK.TRANS64 P0, [R92+URZ+0x1f0], R5 ;  /* 0x0001f0055c0085a7 */ /* 0x000ee400080010ff */
[----:B---3--:R-:W-:Y:S05]  /*a030*/  @!P0 BRA `(.L_x_133) ;  /* 0xfffffffc00f08947 */ /* 0x008fea000383ffff */
[----:B------:R-:W-:Y:S05]  /*a040*/  BRA `(.L_x_132) ;  /* 0xffffffd000c87947 */ /* 0x000fea000383ffff */
.L_x_141:
[----:B--2---:R2:W3:Y:S02]  /*a050*/  SYNCS.PHASECHK.TRANS64.TRYWAIT P0, [R107+URZ+0x1a0], R2 ;  /* 0x0001a0026b0075a7 */ /* 0x0044e400080011ff */
[----:B---3--:R-:W-:Y:S05]  /*a060*/  @!P0 NANOSLEEP.SYNCS 0x989680 ;  /* 0x009896800000895d */ /* 0x008fea0003900000 */
[----:B------:R-:W3:Y:S02]  /*a070*/  @!P0 SYNCS.PHASECHK.TRANS64 P0, [R107+URZ+0x1a0], R2 ;  /* 0x0001a0026b0085a7 */ /* 0x000ee400080010ff */
[----:B---3--:R-:W-:Y:S05]  /*a080*/  @!P0 BRA `(.L_x_141) ;  /* 0xfffffffc00f08947 */ /* 0x008fea000383ffff */
[----:B------:R-:W-:Y:S05]  /*a090*/  BRA `(.L_x_140) ;  /* 0xffffffdc00d07947 */ /* 0x000fea000383ffff */
        .weak           $__internal_0_$__cuda_sm10x_tcgen05_guardrail_trap_col_being_dealloced_not_returned_by_alloc
        .type           $__internal_0_$__cuda_sm10x_tcgen05_guardrail_trap_col_being_dealloced_not_returned_by_alloc,@function
        .size           $__internal_0_$__cuda_sm10x_tcgen05_guardrail_trap_col_being_dealloced_not_returned_by_alloc,($__internal_1_$__cuda_sm10x_tcgen05_guardrail_trap_phase_invalid_during_alloc - $__internal_0_$__cuda_sm10x_tcgen05_guardrail_trap_col_being_dealloced_not_returned_by_alloc)
$__internal_0_$__cuda_sm10x_tcgen05_guardrail_trap_col_being_dealloced_not_returned_by_alloc:
[----:B------:R-:W-:Y:S05]  /*a0a0*/  BPT.TRAP 0x1 ;  /* 0x000000040000795c */ /* 0x000fea0000300000 */
[----:B------:R-:W-:-:S04]  /*a0b0*/  HFMA2 R3, -RZ, RZ, 0, 0 ;  /* 0x00000000ff037431 */ /* 0x000fc800000001ff */
[----:B------:R-:W-:Y:S05]  /*a0c0*/  RET.REL.NODEC R2 `(_ZN7cutlass13device_kernelINS_4gemm6kernel13GemmUniversalIN4cute5tupleIJiiiiEEENS1_10collective13CollectiveMmaINS1_35MainloopSm100TmaUmmaWarpSpecializedILi26ELi2ELi4ENS5_IJNS4_1CILi2EEENSA_ILi4EEENSA_ILi1EEEEEEEENS5_IJNSA_ILi128EEESG_NSA_ILi64EEEEEENS_12float_e4m3_tENS5_IJlSD_lEEESJ_SK_NS4_8TiledMMAINS4_8MMA_AtomIJNS4_10MMA_TraitsINS4_25SM100_MMA_F8F6F4_2x1SM_SSEJSJ_SJ_fSG_SG_NS4_17integral_constantINS4_4UMMA5MajorELSR_0EEESS_NSP_INSQ_7ScaleInELST_0EEESU_EEEEEENS4_6LayoutINS5_IJSD_SD_SD_EEENS5_IJNSA_ILi0EEESZ_SZ_EEEEENS5_IJNS4_10UnderscoreES12_S12_EEEEENS4_28SM100_TMA_2SM_LOAD_MULTICASTENS4_14ComposedLayoutINS4_7SwizzleILi2ELi4ELi3EEENS4_18smem_ptr_flag_bitsILi8EEENSX_INS5_IJNSA_ILi8EEESH_EEENS5_IJSH_SD_EEEEEEEvNS4_8identityENS4_18SM100_TMA_2SM_LOADES1F_vS1G_EENS_8epilogue10collective18CollectiveEpilogueINS1J_23Sm100TmaWarpSpecializedILi2ELi2ELi32ELb0ELb0EEEJNS5_IJSH_SG_SH_EEENS5_IJNSX_ISH_SD_EENSX_INS5_IJNSA_ILi32EEESB_EEENS5_IJSD_SH_EEEEEEEESJ_SK_SJ_SK_NS1J_6fusion15FusionCallbacksIS1N_NS1V_17LinearCombinationISJ_fSJ_fLNS_15FloatRoundStyleE2EEES1O_S1U_JEEENS4_5SM1004TMEM4LOAD26SM100_TMEM_LOAD_32dp32b32xENS4_13SM90_TMA_LOADENS16_INS17_ILi1ELi4ELi3EEES1A_NSX_INS5_IJS1B_S1Q_EEENS5_IJS1Q_SD_EEEEEEENS4_39AutoVectorizingCopyWithAssumedAlignmentILi128EEENS4_14SM90_TMA_STOREES2A_S2C_S2C_EEEvvEEEEvNT_6ParamsE) ;  /* 0xffffff5c02cc7950 */ /* 0x000fea0003c3ffff */
        .weak           $__internal_1_$__cuda_sm10x_tcgen05_guardrail_trap_phase_invalid_during_alloc
        .type           $__internal_1_$__cuda_sm10x_tcgen05_guardrail_trap_phase_invalid_during_alloc,@function
        .size           $__internal_1_$__cuda_sm10x_tcgen05_guardrail_trap_phase_invalid_during_alloc,($__internal_2_$__cuda_sm10x_tcgen05_guardrail_trap_unallocated_columns_being_dealloced - $__internal_1_$__cuda_sm10x_tcgen05_guardrail_trap_phase_invalid_during_alloc)
$__internal_1_$__cuda_sm10x_tcgen05_guardrail_trap_phase_invalid_during_alloc:
[----:B------:R-:W-:Y:S05]  /*a0d0*/  BPT.TRAP 0x1 ;  /* 0x000000040000795c */ /* 0x000fea0000300000 */
[----:B------:R-:W-:-:S04]  /*a0e0*/  MOV R5, 0x0 ;  /* 0x0000000000057802 */ /* 0x000fc80000000f00 */
[----:B------:R-:W-:Y:S05]  /*a0f0*/  RET.REL.NODEC R4 `(_ZN7cutlass13device_kernelINS_4gemm6kernel13GemmUniversalIN4cute5tupleIJiiiiEEENS1_10collective13CollectiveMmaINS1_35MainloopSm100TmaUmmaWarpSpecializedILi26ELi2ELi4ENS5_IJNS4_1CILi2EEENSA_ILi4EEENSA_ILi1EEEEEEEENS5_IJNSA_ILi128EEESG_NSA_ILi64EEEEEENS_12float_e4m3_tENS5_IJlSD_lEEESJ_SK_NS4_8TiledMMAINS4_8MMA_AtomIJNS4_10MMA_TraitsINS4_25SM100_MMA_F8F6F4_2x1SM_SSEJSJ_SJ_fSG_SG_NS4_17integral_constantINS4_4UMMA5MajorELSR_0EEESS_NSP_INSQ_7ScaleInELST_0EEESU_EEEEEENS4_6LayoutINS5_IJSD_SD_SD_EEENS5_IJNSA_ILi0EEESZ_SZ_EEEEENS5_IJNS4_10UnderscoreES12_S12_EEEEENS4_28SM100_TMA_2SM_LOAD_MULTICASTENS4_14ComposedLayoutINS4_7SwizzleILi2ELi4ELi3EEENS4_18smem_ptr_flag_bitsILi8EEENSX_INS5_IJNSA_ILi8EEESH_EEENS5_IJSH_SD_EEEEEEEvNS4_8identityENS4_18SM100_TMA_2SM_LOADES1F_vS1G_EENS_8epilogue10collective18CollectiveEpilogueINS1J_23Sm100TmaWarpSpecializedILi2ELi2ELi32ELb0ELb0EEEJNS5_IJSH_SG_SH_EEENS5_IJNSX_ISH_SD_EENSX_INS5_IJNSA_ILi32EEESB_EEENS5_IJSD_SH_EEEEEEEESJ_SK_SJ_SK_NS1J_6fusion15FusionCallbacksIS1N_NS1V_17LinearCombinationISJ_fSJ_fLNS_15FloatRoundStyleE2EEES1O_S1U_JEEENS4_5SM1004TMEM4LOAD26SM100_TMEM_LOAD_32dp32b32xENS4_13SM90_TMA_LOADENS16_INS17_ILi1ELi4ELi3EEES1A_NSX_INS5_IJS1B_S1Q_EEENS5_IJS1Q_SD_EEEEEEENS4_39AutoVectorizingCopyWithAssumedAlignmentILi128EEENS4_14SM90_TMA_STOREES2A_S2C_S2C_EEEvvEEEEvNT_6ParamsE) ;  /* 0xffffff5c04c07950 */ /* 0x000fea0003c3ffff */
        .weak           $__internal_2_$__cuda_sm10x_tcgen05_guardrail_trap_unallocated_columns_being_dealloced
        .type           $__internal_2_$__cuda_sm10x_tcgen05_guardrail_trap_unallocated_columns_being_dealloced,@function
        .size           $__internal_2_$__cuda_sm10x_tcgen05_guardrail_trap_unallocated_columns_being_dealloced,(.L_x_230 - $__internal_2_$__cuda_sm10x_tcgen05_guardrail_trap_unallocated_columns_being_dealloced)
$__internal_2_$__cuda_sm10x_tcgen05_guardrail_trap_unallocated_columns_being_dealloced:
[----:B------:R-:W-:Y:S05]  /*a100*/  BPT.TRAP 0x1 ;  /* 0x000000040000795c */ /* 0x000fea0000300000 */
[----:B------:R-:W-:-:S04]  /*a110*/  HFMA2 R3, -RZ, RZ, 0, 0 ;  /* 0x00000000ff037431 */ /* 0x000fc800000001ff */
[----:B------:R-:W-:Y:S05]  /*a120*/  RET.REL.NODEC R2 `(_ZN7cutlass13device_kernelINS_4gemm6kernel13GemmUniversalIN4cute5tupleIJiiiiEEENS1_10collective13CollectiveMmaINS1_35MainloopSm100TmaUmmaWarpSpecializedILi26ELi2ELi4ENS5_IJNS4_1CILi2EEENSA_ILi4EEENSA_ILi1EEEEEEEENS5_IJNSA_ILi128EEESG_NSA_ILi64EEEEEENS_12float_e4m3_tENS5_IJlSD_lEEESJ_SK_NS4_8TiledMMAINS4_8MMA_AtomIJNS4_10MMA_TraitsINS4_25SM100_MMA_F8F6F4_2x1SM_SSEJSJ_SJ_fSG_SG_NS4_17integral_constantINS4_4UMMA5MajorELSR_0EEESS_NSP_INSQ_7ScaleInELST_0EEESU_EEEEEENS4_6LayoutINS5_IJSD_SD_SD_EEENS5_IJNSA_ILi0EEESZ_SZ_EEEEENS5_IJNS4_10UnderscoreES12_S12_EEEEENS4_28SM100_TMA_2SM_LOAD_MULTICASTENS4_14ComposedLayoutINS4_7SwizzleILi2ELi4ELi3EEENS4_18smem_ptr_flag_bitsILi8EEENSX_INS5_IJNSA_ILi8EEESH_EEENS5_IJSH_SD_EEEEEEEvNS4_8identityENS4_18SM100_TMA_2SM_LOADES1F_vS1G_EENS_8epilogue10collective18CollectiveEpilogueINS1J_23Sm100TmaWarpSpecializedILi2ELi2ELi32ELb0ELb0EEEJNS5_IJSH_SG_SH_EEENS5_IJNSX_ISH_SD_EENSX_INS5_IJNSA_ILi32EEESB_EEENS5_IJSD_SH_EEEEEEEESJ_SK_SJ_SK_NS1J_6fusion15FusionCallbacksIS1N_NS1V_17LinearCombinationISJ_fSJ_fLNS_15FloatRoundStyleE2EEES1O_S1U_JEEENS4_5SM1004TMEM4LOAD26SM100_TMEM_LOAD_32dp32b32xENS4_13SM90_TMA_LOADENS16_INS17_ILi1ELi4ELi3EEES1A_NSX_INS5_IJS1B_S1Q_EEENS5_IJS1Q_SD_EEEEEEENS4_39AutoVectorizingCopyWithAssumedAlignmentILi128EEENS4_14SM90_TMA_STOREES2A_S2C_S2C_EEEvvEEEEvNT_6ParamsE) ;  /* 0xffffff5c02b47950 */ /* 0x000fea0003c3ffff */
.L_x_229:
[----:B------:R-:W-:-:S00]  /*a130*/  BRA `(.L_x_229) ;  /* 0xfffffffc00fc7947 */ /* 0x000fc0000383ffff */
[----:B------:R-:W-:-:S00]  /*a140*/  NOP ;  /* 0x0000000000007918 */ /* 0x000fc00000000000 */
        /* <DEDUP_REMOVED lines=11> */
.L_x_230:


//--------------------- .nv.global.init           --------------------------
	.section	.nv.global.init,"aw",@progbits
.nv.global.init:
	.type		$str$27,@object
	.size		$str$27,($str$28 - $str$27)
$str$27:
        /*0000*/ 	.byte	0x28, 0x61, 0x64, 0x64, 0x72, 0x65, 0x73, 0x73, 0x20, 0x26, 0x20, 0x6d, 0x61, 0x73, 0x6b, 0x29
        /*0010*/ 	.byte	0x20, 0x3d, 0x3d, 0x20, 0x30, 0x00
	.type		$str$28,@object
	.size		$str$28,($str$26 - $str$28)
$str$28:
        /*0016*/ 	.byte	0x2f, 0x74, 0x6d, 0x70, 0x2f, 0x63, 0x75, 0x74, 0x6c, 0x61, 0x73, 0x73, 0x5f, 0x73, 0x77, 0x65
        /*0026*/ 	.byte	0x65, 0x70, 0x5f, 0x73, 0x72, 0x63, 0x2f, 0x69, 0x6e, 0x63, 0x6c, 0x75, 0x64, 0x65, 0x2f, 0x63
        /*0036*/ 	.byte	0x75, 0x74, 0x65, 0x2f, 0x70, 0x6f, 0x69, 0x6e, 0x74, 0x65, 0x72, 0x5f, 0x66, 0x6c, 0x61, 0x67
        /*0046*/ 	.byte	0x67, 0x65, 0x64, 0x2e, 0x68, 0x70, 0x70, 0x00
	.type		$str$26,@object
	.size		$str$26,($str$25 - $str$26)
$str$26:
        /*004e*/ 	.byte	0x2f, 0x74, 0x6d, 0x70, 0x2f, 0x63, 0x75, 0x74, 0x6c, 0x61, 0x73, 0x73, 0x5f, 0x73, 0x77, 0x65
        /*005e*/ 	.byte	0x65, 0x70, 0x5f, 0x73, 0x72, 0x63, 0x2f, 0x69, 0x6e, 0x63, 0x6c, 0x75, 0x64, 0x65, 0x2f, 0x63
        /*006e*/ 	.byte	0x75, 0x74, 0x65, 0x2f, 0x61, 0x74, 0x6f, 0x6d, 0x2f, 0x63, 0x6f, 0x70, 0x79, 0x5f, 0x74, 0x72
        /*007e*/ 	.byte	0x61, 0x69, 0x74, 0x73, 0x5f, 0x73, 0x6d, 0x31, 0x30, 0x30, 0x2e, 0x68, 0x70, 0x70, 0x00
	.type		$str$25,@object
	.size		$str$25,(__unnamed_1 - $str$25)
$str$25:
        /*008d*/ 	.byte	0x28, 0x28, 0x75, 0x69, 0x6e, 0x74, 0x33, 0x32, 0x5f, 0x74, 0x28, 0x74, 0x68, 0x72, 0x65, 0x61
        /*009d*/ 	.byte	0x64, 0x49, 0x64, 0x78, 0x2e, 0x78, 0x29, 0x20, 0x2f, 0x20, 0x33, 0x32, 0x29, 0x20, 0x25, 0x20
        /*00ad*/ 	.byte	0x34, 0x29, 0x20, 0x3d, 0x3d, 0x20, 0x28, 0x28, 0x28, 0x74, 0x6d, 0x65, 0x6d, 0x5f, 0x61, 0x64
        /*00bd*/ 	.byte	0x64, 0x72, 0x20, 0x3e, 0x3e, 0x20, 0x31, 0x36, 0x29, 0x20, 0x2f, 0x20, 0x33, 0x32, 0x29, 0x20
        /*00cd*/ 	.byte	0x25, 0x20, 0x34, 0x29, 0x00
	.type		__unnamed_1,@object
	.size		__unnamed_1,(__unnamed_2 - __unnamed_1)
__unnamed_1:
        /*00d2*/ 	.byte	0x61, 0x75, 0x74, 0x6f, 0x20, 0x63, 0x75, 0x74, 0x65, 0x3a, 0x3a, 0x61, 0x73, 0x5f, 0x70, 0x6f
        /* <DEDUP_REMOVED lines=24> */
        /*0262*/ 	.byte	0x3a, 0x3a, 0x43, 0x3c, 0x34, 0x30, 0x39, 0x36, 0x3e, 0x3e, 0x3e, 0x3e, 0x5d, 0x00
	.type		__unnamed_2,@object
	.size		__unnamed_2,(.L_2 - __unnamed_2)
__unnamed_2:
        /* <DEDUP_REMOVED lines=40> */
        /*04f0*/ 	.byte	0x74, 0x65, 0x3a, 0x3a, 0x43, 0x3c, 0x30, 0x3e, 0x3e, 0x3e, 0x3e, 0x5d, 0x00
.L_2:


//--------------------- .nv.shared._ZN7cutlass13device_kernelINS_4gemm6kernel13GemmUniversalIN4cute5tupleIJiiiiEEENS1_10collective13CollectiveMmaINS1_35MainloopSm100TmaUmmaWarpSpecializedILi26ELi2ELi4ENS5_IJNS4_1CILi2EEENSA_ILi4EEENSA_ILi1EEEEEEEENS5_IJNSA_ILi128EEESG_NSA_ILi64EEEEEENS_12float_e4m3_tENS5_IJlSD_lEEESJ_SK_NS4_8TiledMMAINS4_8MMA_AtomIJNS4_10MMA_TraitsINS4_25SM100_MMA_F8F6F4_2x1SM_SSEJSJ_SJ_fSG_SG_NS4_17integral_constantINS4_4UMMA5MajorELSR_0EEESS_NSP_INSQ_7ScaleInELST_0EEESU_EEEEEENS4_6LayoutINS5_IJSD_SD_SD_EEENS5_IJNSA_ILi0EEESZ_SZ_EEEEENS5_IJNS4_10UnderscoreES12_S12_EEEEENS4_28SM100_TMA_2SM_LOAD_MULTICASTENS4_14ComposedLayoutINS4_7SwizzleILi2ELi4ELi3EEENS4_18smem_ptr_flag_bitsILi8EEENSX_INS5_IJNSA_ILi8EEESH_EEENS5_IJSH_SD_EEEEEEEvNS4_8identityENS4_18SM100_TMA_2SM_LOADES1F_vS1G_EENS_8epilogue10collective18CollectiveEpilogueINS1J_23Sm100TmaWarpSpecializedILi2ELi2ELi32ELb0ELb0EEEJNS5_IJSH_SG_SH_EEENS5_IJNSX_ISH_SD_EENSX_INS5_IJNSA_ILi32EEESB_EEENS5_IJSD_SH_EEEEEEEESJ_SK_SJ_SK_NS1J_6fusion15FusionCallbacksIS1N_NS1V_17LinearCombinationISJ_fSJ_fLNS_15FloatRoundStyleE2EEES1O_S1U_JEEENS4_5SM1004TMEM4LOAD26SM100_TMEM_LOAD_32dp32b32xENS4_13SM90_TMA_LOADENS16_INS17_ILi1ELi4ELi3EEES1A_NSX_INS5_IJS1B_S1Q_EEENS5_IJS1Q_SD_EEEEEEENS4_39AutoVectorizingCopyWithAssumedAlignmentILi128EEENS4_14SM90_TMA_STOREES2A_S2C_S2C_EEEvvEEEEvNT_6ParamsE --------------------------
	.section	.nv.shared._ZN7cutlass13device_kernelINS_4gemm6kernel13GemmUniversalIN4cute5tupleIJiiiiEEENS1_10collective13CollectiveMmaINS1_35MainloopSm100TmaUmmaWarpSpecializedILi26ELi2ELi4ENS5_IJNS4_1CILi2EEENSA_ILi4EEENSA_ILi1EEEEEEEENS5_IJNSA_ILi128EEESG_NSA_ILi64EEEEEENS_12float_e4m3_tENS5_IJlSD_lEEESJ_SK_NS4_8TiledMMAINS4_8MMA_AtomIJNS4_10MMA_TraitsINS4_25SM100_MMA_F8F6F4_2x1SM_SSEJSJ_SJ_fSG_SG_NS4_17integral_constantINS4_4UMMA5MajorELSR_0EEESS_NSP_INSQ_7ScaleInELST_0EEESU_EEEEEENS4_6LayoutINS5_IJSD_SD_SD_EEENS5_IJNSA_ILi0EEESZ_SZ_EEEEENS5_IJNS4_10UnderscoreES12_S12_EEEEENS4_28SM100_TMA_2SM_LOAD_MULTICASTENS4_14ComposedLayoutINS4_7SwizzleILi2ELi4ELi3EEENS4_18smem_ptr_flag_bitsILi8EEENSX_INS5_IJNSA_ILi8EEESH_EEENS5_IJSH_SD_EEEEEEEvNS4_8identityENS4_18SM100_TMA_2SM_LOADES1F_vS1G_EENS_8epilogue10collective18CollectiveEpilogueINS1J_23Sm100TmaWarpSpecializedILi2ELi2ELi32ELb0ELb0EEEJNS5_IJSH_SG_SH_EEENS5_IJNSX_ISH_SD_EENSX_INS5_IJNSA_ILi32EEESB_EEENS5_IJSD_SH_EEEEEEEESJ_SK_SJ_SK_NS1J_6fusion15FusionCallbacksIS1N_NS1V_17LinearCombinationISJ_fSJ_fLNS_15FloatRoundStyleE2EEES1O_S1U_JEEENS4_5SM1004TMEM4LOAD26SM100_TMEM_LOAD_32dp32b32xENS4_13SM90_TMA_LOADENS16_INS17_ILi1ELi4ELi3EEES1A_NSX_INS5_IJS1B_S1Q_EEENS5_IJS1Q_SD_EEEEEEENS4_39AutoVectorizingCopyWithAssumedAlignmentILi128EEENS4_14SM90_TMA_STOREES2A_S2C_S2C_EEEvvEEEEvNT_6ParamsE,"aw",@nobits
	.sectionflags	@""
	.align	16
	.zero		1024


//--------------------- .nv.shared.reserved.0     --------------------------
	.section	.nv.shared.reserved.0,"aw",@nobits
	.weak		__nv_reservedSMEM_offset_0_alias
	.size		__nv_reservedSMEM_offset_0_alias, 0, 64
	.other		__nv_reservedSMEM_offset_0_alias,@"STO_CUDA_RESERVED_SHARED STV_DEFAULT"
__nv_reservedSMEM_offset_0_alias:
	.zero		0
.nv.shared.reserved.0:
	.zero		64
	.weak		__nv_reservedSMEM_tcgen05_partition
	.type		__nv_reservedSMEM_tcgen05_partition,@object
	.size		__nv_reservedSMEM_tcgen05_partition,(.L_0 - __nv_reservedSMEM_tcgen05_partition)
__nv_reservedSMEM_tcgen05_partition:
	.zero		32
.L_0:


//--------------------- .nv.global                --------------------------
	.section	.nv.global,"aw",@nobits
.nv.global:
	.type		_ZN40_INTERNAL_d467e08f_4_k_cu_93c097e0_256864cute1_E,@object
	.size		_ZN40_INTERNAL_d467e08f_4_k_cu_93c097e0_256864cute1_E,(_ZN40_INTERNAL_d467e08f_4_k_cu_93c097e0_256864cuda3std3__45__cpo6cbeginE - _ZN40_INTERNAL_d467e08f_4_k_cu_93c097e0_256864cute1_E)
_ZN40_INTERNAL_d467e08f_4_k_cu_93c097e0_256864cute1_E:
	.zero		1
	.type		_ZN40_INTERNAL_d467e08f_4_k_cu_93c097e0_256864cuda3std3__45__cpo6cbeginE,@object
	.size		_ZN40_INTERNAL_d467e08f_4_k_cu_93c097e0_256864cuda3std3__45__cpo6cbeginE,(_ZN40_INTERNAL_d467e08f_4_k_cu_93c097e0_256864cuda3std3__48in_placeE - _ZN40_INTERNAL_d467e08f_4_k_cu_93c097e0_256864cuda3std3__45__cpo6cbeginE)
_ZN40_INTERNAL_d467e08f_4_k_cu_93c097e0_256864cuda3std3__45__cpo6cbeginE:
	.zero		1
	.type		_ZN40_INTERNAL_d467e08f_4_k_cu_93c097e0_256864cuda3std3__48in_placeE,@object
	.size		_ZN40_INTERNAL_d467e08f_4_k_cu_93c097e0_256864cuda3std3__48in_placeE,(_ZN40_INTERNAL_d467e08f_4_k_cu_93c097e0_256864cuda3std6ranges3__45__cpo9iter_moveE - _ZN40_INTERNAL_d467e08f_4_k_cu_93c097e0_256864cuda3std3__48in_placeE)
_ZN40_INTERNAL_d467e08f_4_k_cu_93c097e0_256864cuda3std3__48in_placeE:
	.zero		1
	.type		_ZN40_INTERNAL_d467e08f_4_k_cu_93c097e0_256864cuda3std6ranges3__45__cpo9iter_moveE,@object
	.size		_ZN40_INTERNAL_d467e08f_4_k_cu_93c097e0_256864cuda3std6ranges3__45__cpo9iter_moveE,(_ZN40_INTERNAL_d467e08f_4_k_cu_93c097e0_256864cuda3std3__45__cpo5beginE - _ZN40_INTERNAL_d467e08f_4_k_cu_93c097e0_256864cuda3std6ranges3__45__cpo9iter_moveE)
_ZN40_INTERNAL_d467e08f_4_k_cu_93c097e0_256864cuda3std6ranges3__45__cpo9iter_moveE:
	.zero		1
	.type		_ZN40_INTERNAL_d467e08f_4_k_cu_93c097e0_256864cuda3std3__45__cpo5beginE,@object
	.size		_ZN40_INTERNAL_d467e08f_4_k_cu_93c097e0_256864cuda3std3__45__cpo5beginE,(_ZN40_INTERNAL_d467e08f_4_k_cu_93c097e0_256864cuda3std3__442_GLOBAL__N__d467e08f_4_k_cu_93c097e0_256866ignoreE - _ZN40_INTERNAL_d467e08f_4_k_cu_93c097e0_256864cuda3std3__45__cpo5beginE)
_ZN40_INTERNAL_d467e08f_4_k_cu_93c097e0_256864cuda3std3__45__cpo5beginE:
	.zero		1
	.type		_ZN40_INTERNAL_d467e08f_4_k_cu_93c097e0_256864cuda3std3__442_GLOBAL__N__d467e08f_4_k_cu_93c097e0_256866ignoreE,@object
	.size		_ZN40_INTERNAL_d467e08f_4_k_cu_93c097e0_256864cuda3std3__442_GLOBAL__N__d467e08f_4_k_cu_93c097e0_256866ignoreE,(_ZN40_INTERNAL_d467e08f_4_k_cu_93c097e0_256864cute7productE - _ZN40_INTERNAL_d467e08f_4_k_cu_93c097e0_256864cuda3std3__442_GLOBAL__N__d467e08f_4_k_cu_93c097e0_256866ignoreE)
_ZN40_INTERNAL_d467e08f_4_k_cu_93c097e0_256864cuda3std3__442_GLOBAL__N__d467e08f_4_k_cu_93c097e0_256866ignoreE:
	.zero		1
	.type		_ZN40_INTERNAL_d467e08f_4_k_cu_93c097e0_256864cute7productE,@object
	.size		_ZN40_INTERNAL_d467e08f_4_k_cu_93c097e0_256864cute7productE,(_ZN40_INTERNAL_d467e08f_4_k_cu_93c097e0_256864cuda3std3__45__cpo3endE - _ZN40_INTERNAL_d467e08f_4_k_cu_93c097e0_256864cute7productE)
_ZN40_INTERNAL_d467e08f_4_k_cu_93c097e0_256864cute7productE:
	.zero		1
	.type		_ZN40_INTERNAL_d467e08f_4_k_cu_93c097e0_256864cuda3std3__45__cpo3endE,@object
	.size		_ZN40_INTERNAL_d467e08f_4_k_cu_93c097e0_256864cuda3std3__45__cpo3endE,(_ZN40_INTERNAL_d467e08f_4_k_cu_93c097e0_256864cuda3std3__419piecewise_constructE - _ZN40_INTERNAL_d467e08f_4_k_cu_93c097e0_256864cuda3std3__45__cpo3endE)
_ZN40_INTERNAL_d467e08f_4_k_cu_93c097e0_256864cuda3std3__45__cpo3endE:
	.zero		1
	.type		_ZN40_INTERNAL_d467e08f_4_k_cu_93c097e0_256864cuda3std3__419piecewise_constructE,@object
	.size		_ZN40_INTERNAL_d467e08f_4_k_cu_93c097e0_256864cuda3std3__419piecewise_constructE,(_ZN40_INTERNAL_d467e08f_4_k_cu_93c097e0_256864cuda3std3__45__cpo4cendE - _ZN40_INTERNAL_d467e08f_4_k_cu_93c097e0_256864cuda3std3__419piecewise_constructE)
_ZN40_INTERNAL_d467e08f_4_k_cu_93c097e0_256864cuda3std3__419piecewise_constructE:
	.zero		1
	.type		_ZN40_INTERNAL_d467e08f_4_k_cu_93c097e0_256864cuda3std3__45__cpo4cendE,@object
	.size		_ZN40_INTERNAL_d467e08f_4_k_cu_93c097e0_256864cuda3std3__45__cpo4cendE,(_ZN40_INTERNAL_d467e08f_4_k_cu_93c097e0_256864cuda3std6ranges3__45__cpo4swapE - _ZN40_INTERNAL_d467e08f_4_k_cu_93c097e0_256864cuda3std3__45__cpo4cendE)
_ZN40_INTERNAL_d467e08f_4_k_cu_93c097e0_256864cuda3std3__45__cpo4cendE:
	.zero		1
	.type		_ZN40_INTERNAL_d467e08f_4_k_cu_93c097e0_256864cuda3std6ranges3__45__cpo4swapE,@object
	.size		_ZN40_INTERNAL_d467e08f_4_k_cu_93c097e0_256864cuda3std6ranges3__45__cpo4swapE,(.L_10 - _ZN40_INTERNAL_d467e08f_4_k_cu_93c097e0_256864cuda3std6ranges3__45__cpo4swapE)
_ZN40_INTERNAL_d467e08f_4_k_cu_93c097e0_256864cuda3std6ranges3__45__cpo4swapE:
	.zero		1
.L_10:


//--------------------- .nv.constant0._ZN7cutlass13device_kernelINS_4gemm6kernel13GemmUniversalIN4cute5tupleIJiiiiEEENS1_10collective13CollectiveMmaINS1_35MainloopSm100TmaUmmaWarpSpecializedILi26ELi2ELi4ENS5_IJNS4_1CILi2EEENSA_ILi4EEENSA_ILi1EEEEEEEENS5_IJNSA_ILi128EEESG_NSA_ILi64EEEEEENS_12float_e4m3_tENS5_IJlSD_lEEESJ_SK_NS4_8TiledMMAINS4_8MMA_AtomIJNS4_10MMA_TraitsINS4_25SM100_MMA_F8F6F4_2x1SM_SSEJSJ_SJ_fSG_SG_NS4_17integral_constantINS4_4UMMA5MajorELSR_0EEESS_NSP_INSQ_7ScaleInELST_0EEESU_EEEEEENS4_6LayoutINS5_IJSD_SD_SD_EEENS5_IJNSA_ILi0EEESZ_SZ_EEEEENS5_IJNS4_10UnderscoreES12_S12_EEEEENS4_28SM100_TMA_2SM_LOAD_MULTICASTENS4_14ComposedLayoutINS4_7SwizzleILi2ELi4ELi3EEENS4_18smem_ptr_flag_bitsILi8EEENSX_INS5_IJNSA_ILi8EEESH_EEENS5_IJSH_SD_EEEEEEEvNS4_8identityENS4_18SM100_TMA_2SM_LOADES1F_vS1G_EENS_8epilogue10collective18CollectiveEpilogueINS1J_23Sm100TmaWarpSpecializedILi2ELi2ELi32ELb0ELb0EEEJNS5_IJSH_SG_SH_EEENS5_IJNSX_ISH_SD_EENSX_INS5_IJNSA_ILi32EEESB_EEENS5_IJSD_SH_EEEEEEEESJ_SK_SJ_SK_NS1J_6fusion15FusionCallbacksIS1N_NS1V_17LinearCombinationISJ_fSJ_fLNS_15FloatRoundStyleE2EEES1O_S1U_JEEENS4_5SM1004TMEM4LOAD26SM100_TMEM_LOAD_32dp32b32xENS4_13SM90_TMA_LOADENS16_INS17_ILi1ELi4ELi3EEES1A_NSX_INS5_IJS1B_S1Q_EEENS5_IJS1Q_SD_EEEEEEENS4_39AutoVectorizingCopyWithAssumedAlignmentILi128EEENS4_14SM90_TMA_STOREES2A_S2C_S2C_EEEvvEEEEvNT_6ParamsE --------------------------
	.section	.nv.constant0._ZN7cutlass13device_kernelINS_4gemm6kernel13GemmUniversalIN4cute5tupleIJiiiiEEENS1_10collective13CollectiveMmaINS1_35MainloopSm100TmaUmmaWarpSpecializedILi26ELi2ELi4ENS5_IJNS4_1CILi2EEENSA_ILi4EEENSA_ILi1EEEEEEEENS5_IJNSA_ILi128EEESG_NSA_ILi64EEEEEENS_12float_e4m3_tENS5_IJlSD_lEEESJ_SK_NS4_8TiledMMAINS4_8MMA_AtomIJNS4_10MMA_TraitsINS4_25SM100_MMA_F8F6F4_2x1SM_SSEJSJ_SJ_fSG_SG_NS4_17integral_constantINS4_4UMMA5MajorELSR_0EEESS_NSP_INSQ_7ScaleInELST_0EEESU_EEEEEENS4_6LayoutINS5_IJSD_SD_SD_EEENS5_IJNSA_ILi0EEESZ_SZ_EEEEENS5_IJNS4_10UnderscoreES12_S12_EEEEENS4_28SM100_TMA_2SM_LOAD_MULTICASTENS4_14ComposedLayoutINS4_7SwizzleILi2ELi4ELi3EEENS4_18smem_ptr_flag_bitsILi8EEENSX_INS5_IJNSA_ILi8EEESH_EEENS5_IJSH_SD_EEEEEEEvNS4_8identityENS4_18SM100_TMA_2SM_LOADES1F_vS1G_EENS_8epilogue10collective18CollectiveEpilogueINS1J_23Sm100TmaWarpSpecializedILi2ELi2ELi32ELb0ELb0EEEJNS5_IJSH_SG_SH_EEENS5_IJNSX_ISH_SD_EENSX_INS5_IJNSA_ILi32EEESB_EEENS5_IJSD_SH_EEEEEEEESJ_SK_SJ_SK_NS1J_6fusion15FusionCallbacksIS1N_NS1V_17LinearCombinationISJ_fSJ_fLNS_15FloatRoundStyleE2EEES1O_S1U_JEEENS4_5SM1004TMEM4LOAD26SM100_TMEM_LOAD_32dp32b32xENS4_13SM90_TMA_LOADENS16_INS17_ILi1ELi4ELi3EEES1A_NSX_INS5_IJS1B_S1Q_EEENS5_IJS1Q_SD_EEEEEEENS4_39AutoVectorizingCopyWithAssumedAlignmentILi128EEENS4_14SM90_TMA_STOREES2A_S2C_S2C_EEEvvEEEEvNT_6ParamsE,"a",@progbits
	.sectionflags	@""
	.align	4
.nv.constant0._ZN7cutlass13device_kernelINS_4gemm6kernel13GemmUniversalIN4cute5tupleIJiiiiEEENS1_10collective13CollectiveMmaINS1_35MainloopSm100TmaUmmaWarpSpecializedILi26ELi2ELi4ENS5_IJNS4_1CILi2EEENSA_ILi4EEENSA_ILi1EEEEEEEENS5_IJNSA_ILi128EEESG_NSA_ILi64EEEEEENS_12float_e4m3_tENS5_IJlSD_lEEESJ_SK_NS4_8TiledMMAINS4_8MMA_AtomIJNS4_10MMA_TraitsINS4_25SM100_MMA_F8F6F4_2x1SM_SSEJSJ_SJ_fSG_SG_NS4_17integral_constantINS4_4UMMA5MajorELSR_0EEESS_NSP_INSQ_7ScaleInELST_0EEESU_EEEEEENS4_6LayoutINS5_IJSD_SD_SD_EEENS5_IJNSA_ILi0EEESZ_SZ_EEEEENS5_IJNS4_10UnderscoreES12_S12_EEEEENS4_28SM100_TMA_2SM_LOAD_MULTICASTENS4_14ComposedLayoutINS4_7SwizzleILi2ELi4ELi3EEENS4_18smem_ptr_flag_bitsILi8EEENSX_INS5_IJNSA_ILi8EEESH_EEENS5_IJSH_SD_EEEEEEEvNS4_8identityENS4_18SM100_TMA_2SM_LOADES1F_vS1G_EENS_8epilogue10collective18CollectiveEpilogueINS1J_23Sm100TmaWarpSpecializedILi2ELi2ELi32ELb0ELb0EEEJNS5_IJSH_SG_SH_EEENS5_IJNSX_ISH_SD_EENSX_INS5_IJNSA_ILi32EEESB_EEENS5_IJSD_SH_EEEEEEEESJ_SK_SJ_SK_NS1J_6fusion15FusionCallbacksIS1N_NS1V_17LinearCombinationISJ_fSJ_fLNS_15FloatRoundStyleE2EEES1O_S1U_JEEENS4_5SM1004TMEM4LOAD26SM100_TMEM_LOAD_32dp32b32xENS4_13SM90_TMA_LOADENS16_INS17_ILi1ELi4ELi3EEES1A_NSX_INS5_IJS1B_S1Q_EEENS5_IJS1Q_SD_EEEEEEENS4_39AutoVectorizingCopyWithAssumedAlignmentILi128EEENS4_14SM90_TMA_STOREES2A_S2C_S2C_EEEvvEEEEvNT_6ParamsE:
	.zero		2944


//--------------------- SYMBOLS --------------------------

	.type		.nv.reservedSmem.offset0,@object
	.size		.nv.reservedSmem.offset0,0x4
	.type		.nv.reservedSmem.cap,@object
	.size		.nv.reservedSmem.cap,0x4
	.type		__assertfail,@function
